//
// Generated by NVIDIA NVVM Compiler
//
// Compiler Build ID: CL-36424714
// Cuda compilation tools, release 13.0, V13.0.88
// Based on NVVM 20.0.0
//

.version 9.0
.target sm_100
.address_size 64

	// .globl	_Z18gpu_imm_foc_varvelPfS_iiiPKfS1_S1_S1_S1_S1_S1_ffiS1_iS1_ff
.global .align 4 .b8 __cudart_i2opi_f[24] = {65, 144, 67, 60, 153, 149, 98, 219, 192, 221, 52, 245, 209, 87, 39, 252, 41, 21, 68, 78, 110, 131, 249, 162};

.visible .entry _Z18gpu_imm_foc_varvelPfS_iiiPKfS1_S1_S1_S1_S1_S1_ffiS1_iS1_ff(
	.param .u64 .ptr .align 1 _Z18gpu_imm_foc_varvelPfS_iiiPKfS1_S1_S1_S1_S1_S1_ffiS1_iS1_ff_param_0,
	.param .u64 .ptr .align 1 _Z18gpu_imm_foc_varvelPfS_iiiPKfS1_S1_S1_S1_S1_S1_ffiS1_iS1_ff_param_1,
	.param .u32 _Z18gpu_imm_foc_varvelPfS_iiiPKfS1_S1_S1_S1_S1_S1_ffiS1_iS1_ff_param_2,
	.param .u32 _Z18gpu_imm_foc_varvelPfS_iiiPKfS1_S1_S1_S1_S1_S1_ffiS1_iS1_ff_param_3,
	.param .u32 _Z18gpu_imm_foc_varvelPfS_iiiPKfS1_S1_S1_S1_S1_S1_ffiS1_iS1_ff_param_4,
	.param .u64 .ptr .align 1 _Z18gpu_imm_foc_varvelPfS_iiiPKfS1_S1_S1_S1_S1_S1_ffiS1_iS1_ff_param_5,
	.param .u64 .ptr .align 1 _Z18gpu_imm_foc_varvelPfS_iiiPKfS1_S1_S1_S1_S1_S1_ffiS1_iS1_ff_param_6,
	.param .u64 .ptr .align 1 _Z18gpu_imm_foc_varvelPfS_iiiPKfS1_S1_S1_S1_S1_S1_ffiS1_iS1_ff_param_7,
	.param .u64 .ptr .align 1 _Z18gpu_imm_foc_varvelPfS_iiiPKfS1_S1_S1_S1_S1_S1_ffiS1_iS1_ff_param_8,
	.param .u64 .ptr .align 1 _Z18gpu_imm_foc_varvelPfS_iiiPKfS1_S1_S1_S1_S1_S1_ffiS1_iS1_ff_param_9,
	.param .u64 .ptr .align 1 _Z18gpu_imm_foc_varvelPfS_iiiPKfS1_S1_S1_S1_S1_S1_ffiS1_iS1_ff_param_10,
	.param .u64 .ptr .align 1 _Z18gpu_imm_foc_varvelPfS_iiiPKfS1_S1_S1_S1_S1_S1_ffiS1_iS1_ff_param_11,
	.param .f32 _Z18gpu_imm_foc_varvelPfS_iiiPKfS1_S1_S1_S1_S1_S1_ffiS1_iS1_ff_param_12,
	.param .f32 _Z18gpu_imm_foc_varvelPfS_iiiPKfS1_S1_S1_S1_S1_S1_ffiS1_iS1_ff_param_13,
	.param .u32 _Z18gpu_imm_foc_varvelPfS_iiiPKfS1_S1_S1_S1_S1_S1_ffiS1_iS1_ff_param_14,
	.param .u64 .ptr .align 1 _Z18gpu_imm_foc_varvelPfS_iiiPKfS1_S1_S1_S1_S1_S1_ffiS1_iS1_ff_param_15,
	.param .u32 _Z18gpu_imm_foc_varvelPfS_iiiPKfS1_S1_S1_S1_S1_S1_ffiS1_iS1_ff_param_16,
	.param .u64 .ptr .align 1 _Z18gpu_imm_foc_varvelPfS_iiiPKfS1_S1_S1_S1_S1_S1_ffiS1_iS1_ff_param_17,
	.param .f32 _Z18gpu_imm_foc_varvelPfS_iiiPKfS1_S1_S1_S1_S1_S1_ffiS1_iS1_ff_param_18,
	.param .f32 _Z18gpu_imm_foc_varvelPfS_iiiPKfS1_S1_S1_S1_S1_S1_ffiS1_iS1_ff_param_19
)
{
	.local .align 4 .b8 	__local_depot0[28];
	.reg .b64 	%SP;
	.reg .b64 	%SPL;
	.reg .pred 	%p<61>;
	.reg .b32 	%r<109>;
	.reg .b32 	%f<427>;
	.reg .b64 	%rd<67>;
	.reg .b64 	%fd<3>;

	mov.u64 	%SPL, __local_depot0;
	ld.param.u64 	%rd24, [_Z18gpu_imm_foc_varvelPfS_iiiPKfS1_S1_S1_S1_S1_S1_ffiS1_iS1_ff_param_0];
	ld.param.u32 	%r22, [_Z18gpu_imm_foc_varvelPfS_iiiPKfS1_S1_S1_S1_S1_S1_ffiS1_iS1_ff_param_2];
	ld.param.u32 	%r24, [_Z18gpu_imm_foc_varvelPfS_iiiPKfS1_S1_S1_S1_S1_S1_ffiS1_iS1_ff_param_3];
	ld.param.u32 	%r23, [_Z18gpu_imm_foc_varvelPfS_iiiPKfS1_S1_S1_S1_S1_S1_ffiS1_iS1_ff_param_4];
	ld.param.u32 	%r25, [_Z18gpu_imm_foc_varvelPfS_iiiPKfS1_S1_S1_S1_S1_S1_ffiS1_iS1_ff_param_14];
	cvta.to.global.u64 	%rd1, %rd24;
	add.u64 	%rd2, %SPL, 0;
	mov.u32 	%r26, %ctaid.x;
	mov.u32 	%r27, %ntid.x;
	mov.u32 	%r28, %tid.x;
	mad.lo.s32 	%r1, %r26, %r27, %r28;
	mul.lo.s32 	%r2, %r24, %r22;
	mul.lo.s32 	%r29, %r25, %r2;
	setp.ge.s32 	%p1, %r1, %r29;
	@%p1 bra 	$L__BB0_38;
	ld.param.u64 	%rd59, [_Z18gpu_imm_foc_varvelPfS_iiiPKfS1_S1_S1_S1_S1_S1_ffiS1_iS1_ff_param_9];
	ld.param.u64 	%rd57, [_Z18gpu_imm_foc_varvelPfS_iiiPKfS1_S1_S1_S1_S1_S1_ffiS1_iS1_ff_param_7];
	cvta.to.global.u64 	%rd26, %rd57;
	cvta.to.global.u64 	%rd27, %rd59;
	div.s32 	%r30, %r1, %r2;
	cvt.rn.f32.s32 	%f58, %r30;
	cvt.rzi.s32.f32 	%r3, %f58;
	mul.lo.s32 	%r31, %r3, %r2;
	sub.s32 	%r4, %r1, %r31;
	div.s32 	%r32, %r4, %r22;
	cvt.rn.f32.s32 	%f59, %r32;
	cvt.rzi.s32.f32 	%r33, %f59;
	mul.wide.s32 	%rd28, %r33, 4;
	add.s64 	%rd29, %rd26, %rd28;
	ld.global.f32 	%f1, [%rd29];
	mul.wide.s32 	%rd30, %r4, 4;
	add.s64 	%rd31, %rd27, %rd30;
	ld.global.f32 	%f2, [%rd31];
	setp.geu.f32 	%p2, %f1, %f2;
	@%p2 bra 	$L__BB0_38;
	setp.lt.s32 	%p3, %r23, 1;
	mov.f32 	%f419, 0f00000000;
	mov.f32 	%f418, 0f3F800000;
	mov.f32 	%f420, %f419;
	mov.f32 	%f421, %f419;
	@%p3 bra 	$L__BB0_27;
	ld.param.u64 	%rd61, [_Z18gpu_imm_foc_varvelPfS_iiiPKfS1_S1_S1_S1_S1_S1_ffiS1_iS1_ff_param_11];
	ld.param.u64 	%rd60, [_Z18gpu_imm_foc_varvelPfS_iiiPKfS1_S1_S1_S1_S1_S1_ffiS1_iS1_ff_param_10];
	ld.param.u64 	%rd58, [_Z18gpu_imm_foc_varvelPfS_iiiPKfS1_S1_S1_S1_S1_S1_ffiS1_iS1_ff_param_8];
	ld.param.u64 	%rd56, [_Z18gpu_imm_foc_varvelPfS_iiiPKfS1_S1_S1_S1_S1_S1_ffiS1_iS1_ff_param_6];
	ld.param.u64 	%rd55, [_Z18gpu_imm_foc_varvelPfS_iiiPKfS1_S1_S1_S1_S1_S1_ffiS1_iS1_ff_param_5];
	cvta.to.global.u64 	%rd32, %rd60;
	mul.wide.s32 	%rd33, %r3, 4;
	add.s64 	%rd34, %rd32, %rd33;
	ld.global.f32 	%f3, [%rd34];
	cvta.to.global.u64 	%rd35, %rd61;
	add.s64 	%rd36, %rd35, %rd33;
	ld.global.f32 	%f4, [%rd36];
	cvta.to.global.u64 	%rd37, %rd58;
	add.s64 	%rd39, %rd37, %rd30;
	ld.global.f32 	%f5, [%rd39];
	neg.s32 	%r104, %r23;
	cvta.to.global.u64 	%rd62, %rd55;
	cvta.to.global.u64 	%rd63, %rd56;
	mov.f32 	%f418, 0f3F800000;
	mov.f32 	%f421, 0f00000000;
	mov.f32 	%f420, %f421;
	mov.f32 	%f419, %f421;
$L__BB0_4:
	ld.global.f32 	%f10, [%rd62];
	sub.f32 	%f11, %f3, %f10;
	abs.f32 	%f12, %f11;
	setp.eq.f32 	%p4, %f11, 0f3F800000;
	mov.f32 	%f414, 0f3F800000;
	@%p4 bra 	$L__BB0_9;
	setp.num.f32 	%p5, %f12, %f12;
	@%p5 bra 	$L__BB0_7;
	mov.f32 	%f122, 0f40000000;
	add.rn.f32 	%f414, %f11, %f122;
	bra.uni 	$L__BB0_9;
$L__BB0_7:
	setp.lt.f32 	%p6, %f12, 0f00800000;
	mul.f32 	%f67, %f12, 0f4B800000;
	selp.f32 	%f68, %f67, %f12, %p6;
	mov.b32 	%r34, %f68;
	add.s32 	%r35, %r34, -1060439283;
	and.b32  	%r36, %r35, -8388608;
	sub.s32 	%r37, %r34, %r36;
	mov.b32 	%f69, %r37;
	cvt.rn.f32.s32 	%f70, %r36;
	selp.f32 	%f71, 0fC1C00000, 0f00000000, %p6;
	fma.rn.f32 	%f72, %f70, 0f34000000, %f71;
	add.f32 	%f73, %f69, 0fBF800000;
	add.f32 	%f74, %f69, 0f3F800000;
	rcp.approx.ftz.f32 	%f75, %f74;
	add.f32 	%f76, %f73, %f73;
	mul.f32 	%f77, %f76, %f75;
	mul.f32 	%f78, %f77, %f77;
	neg.f32 	%f79, %f77;
	sub.f32 	%f80, %f73, %f77;
	add.f32 	%f81, %f80, %f80;
	fma.rn.f32 	%f82, %f79, %f73, %f81;
	mul.rn.f32 	%f83, %f75, %f82;
	fma.rn.f32 	%f84, %f78, 0f3A2C32E4, 0f3B52E7DB;
	fma.rn.f32 	%f85, %f84, %f78, 0f3C93BB73;
	fma.rn.f32 	%f86, %f85, %f78, 0f3DF6384F;
	mul.rn.f32 	%f87, %f86, %f78;
	fma.rn.f32 	%f88, %f77, 0f3FB8AA3B, %f72;
	mul.f32 	%f89, %f87, 0f40400000;
	sub.f32 	%f90, %f72, %f88;
	fma.rn.f32 	%f91, %f77, 0f3FB8AA3B, %f90;
	fma.rn.f32 	%f92, %f83, 0f3FB8AA3B, %f91;
	fma.rn.f32 	%f93, %f77, 0f32A55E34, %f92;
	fma.rn.f32 	%f94, %f89, %f83, %f93;
	fma.rn.f32 	%f95, %f87, %f77, %f94;
	add.rn.f32 	%f96, %f88, %f95;
	mov.f32 	%f97, 0f40000000;
	mul.rn.f32 	%f98, %f96, %f97;
	cvt.rni.f32.f32 	%f99, %f98;
	sub.f32 	%f100, %f98, %f99;
	neg.f32 	%f101, %f98;
	fma.rn.f32 	%f102, %f96, 0f40000000, %f101;
	neg.f32 	%f103, %f88;
	add.rn.f32 	%f104, %f96, %f103;
	neg.f32 	%f105, %f104;
	add.rn.f32 	%f106, %f95, %f105;
	fma.rn.f32 	%f107, %f106, 0f40000000, %f102;
	add.f32 	%f108, %f100, %f107;
	setp.gt.f32 	%p7, %f99, 0f00000000;
	selp.b32 	%r38, 0, -2097152000, %p7;
	setp.neu.f32 	%p8, %f11, 0f00000000;
	setp.neu.f32 	%p9, %f12, 0f7F800000;
	setp.lt.f32 	%p10, %f98, 0f00000000;
	selp.f32 	%f109, 0f00000000, 0f7F800000, %p10;
	abs.f32 	%f110, %f98;
	setp.gt.f32 	%p11, %f110, 0f43180000;
	cvt.rzi.s32.f32 	%r39, %f99;
	shl.b32 	%r40, %r39, 23;
	sub.s32 	%r41, %r40, %r38;
	mov.b32 	%f111, %r41;
	add.s32 	%r42, %r38, 2130706432;
	mov.b32 	%f112, %r42;
	fma.rn.f32 	%f113, %f108, 0f391FCB8E, 0f3AAF85ED;
	fma.rn.f32 	%f114, %f113, %f108, 0f3C1D9856;
	fma.rn.f32 	%f115, %f114, %f108, 0f3D6357BB;
	fma.rn.f32 	%f116, %f115, %f108, 0f3E75FDEC;
	fma.rn.f32 	%f117, %f116, %f108, 0f3F317218;
	fma.rn.f32 	%f118, %f117, %f108, 0f3F800000;
	mul.f32 	%f119, %f118, %f112;
	mul.f32 	%f120, %f119, %f111;
	selp.f32 	%f414, %f109, %f120, %p11;
	and.pred  	%p12, %p8, %p9;
	@%p12 bra 	$L__BB0_9;
	add.f32 	%f121, %f11, %f11;
	mov.b32 	%r43, %f121;
	and.b32  	%r44, %r43, 2147483647;
	mov.b32 	%f414, %r44;
$L__BB0_9:
	ld.global.f32 	%f17, [%rd63];
	sub.f32 	%f18, %f4, %f17;
	abs.f32 	%f19, %f18;
	setp.eq.f32 	%p13, %f18, 0f3F800000;
	mov.f32 	%f415, 0f3F800000;
	@%p13 bra 	$L__BB0_14;
	setp.num.f32 	%p14, %f19, %f19;
	@%p14 bra 	$L__BB0_12;
	mov.f32 	%f181, 0f40000000;
	add.rn.f32 	%f415, %f18, %f181;
	bra.uni 	$L__BB0_14;
$L__BB0_12:
	abs.f32 	%f124, %f18;
	setp.lt.f32 	%p15, %f124, 0f00800000;
	mul.f32 	%f126, %f124, 0f4B800000;
	selp.f32 	%f127, %f126, %f124, %p15;
	mov.b32 	%r45, %f127;
	add.s32 	%r46, %r45, -1060439283;
	and.b32  	%r47, %r46, -8388608;
	sub.s32 	%r48, %r45, %r47;
	mov.b32 	%f128, %r48;
	cvt.rn.f32.s32 	%f129, %r47;
	selp.f32 	%f130, 0fC1C00000, 0f00000000, %p15;
	fma.rn.f32 	%f131, %f129, 0f34000000, %f130;
	add.f32 	%f132, %f128, 0fBF800000;
	add.f32 	%f133, %f128, 0f3F800000;
	rcp.approx.ftz.f32 	%f134, %f133;
	add.f32 	%f135, %f132, %f132;
	mul.f32 	%f136, %f135, %f134;
	mul.f32 	%f137, %f136, %f136;
	neg.f32 	%f138, %f136;
	sub.f32 	%f139, %f132, %f136;
	add.f32 	%f140, %f139, %f139;
	fma.rn.f32 	%f141, %f138, %f132, %f140;
	mul.rn.f32 	%f142, %f134, %f141;
	fma.rn.f32 	%f143, %f137, 0f3A2C32E4, 0f3B52E7DB;
	fma.rn.f32 	%f144, %f143, %f137, 0f3C93BB73;
	fma.rn.f32 	%f145, %f144, %f137, 0f3DF6384F;
	mul.rn.f32 	%f146, %f145, %f137;
	fma.rn.f32 	%f147, %f136, 0f3FB8AA3B, %f131;
	mul.f32 	%f148, %f146, 0f40400000;
	sub.f32 	%f149, %f131, %f147;
	fma.rn.f32 	%f150, %f136, 0f3FB8AA3B, %f149;
	fma.rn.f32 	%f151, %f142, 0f3FB8AA3B, %f150;
	fma.rn.f32 	%f152, %f136, 0f32A55E34, %f151;
	fma.rn.f32 	%f153, %f148, %f142, %f152;
	fma.rn.f32 	%f154, %f146, %f136, %f153;
	add.rn.f32 	%f155, %f147, %f154;
	mov.f32 	%f156, 0f40000000;
	mul.rn.f32 	%f157, %f155, %f156;
	cvt.rni.f32.f32 	%f158, %f157;
	sub.f32 	%f159, %f157, %f158;
	neg.f32 	%f160, %f157;
	fma.rn.f32 	%f161, %f155, 0f40000000, %f160;
	neg.f32 	%f162, %f147;
	add.rn.f32 	%f163, %f155, %f162;
	neg.f32 	%f164, %f163;
	add.rn.f32 	%f165, %f154, %f164;
	fma.rn.f32 	%f166, %f165, 0f40000000, %f161;
	add.f32 	%f167, %f159, %f166;
	setp.gt.f32 	%p16, %f158, 0f00000000;
	selp.b32 	%r49, 0, -2097152000, %p16;
	setp.neu.f32 	%p17, %f18, 0f00000000;
	setp.neu.f32 	%p18, %f124, 0f7F800000;
	setp.lt.f32 	%p19, %f157, 0f00000000;
	selp.f32 	%f168, 0f00000000, 0f7F800000, %p19;
	abs.f32 	%f169, %f157;
	setp.gt.f32 	%p20, %f169, 0f43180000;
	cvt.rzi.s32.f32 	%r50, %f158;
	shl.b32 	%r51, %r50, 23;
	sub.s32 	%r52, %r51, %r49;
	mov.b32 	%f170, %r52;
	add.s32 	%r53, %r49, 2130706432;
	mov.b32 	%f171, %r53;
	fma.rn.f32 	%f172, %f167, 0f391FCB8E, 0f3AAF85ED;
	fma.rn.f32 	%f173, %f172, %f167, 0f3C1D9856;
	fma.rn.f32 	%f174, %f173, %f167, 0f3D6357BB;
	fma.rn.f32 	%f175, %f174, %f167, 0f3E75FDEC;
	fma.rn.f32 	%f176, %f175, %f167, 0f3F317218;
	fma.rn.f32 	%f177, %f176, %f167, 0f3F800000;
	mul.f32 	%f178, %f177, %f171;
	mul.f32 	%f179, %f178, %f170;
	selp.f32 	%f415, %f168, %f179, %p20;
	and.pred  	%p21, %p17, %p18;
	@%p21 bra 	$L__BB0_14;
	add.f32 	%f180, %f18, %f18;
	mov.b32 	%r54, %f180;
	and.b32  	%r55, %r54, 2147483647;
	mov.b32 	%f415, %r55;
$L__BB0_14:
	add.f32 	%f183, %f414, %f415;
	sqrt.rn.f32 	%f24, %f183;
	sub.f32 	%f25, %f10, %f5;
	abs.f32 	%f26, %f25;
	setp.eq.f32 	%p22, %f25, 0f3F800000;
	mov.f32 	%f416, 0f3F800000;
	@%p22 bra 	$L__BB0_19;
	setp.num.f32 	%p23, %f26, %f26;
	@%p23 bra 	$L__BB0_17;
	mov.f32 	%f241, 0f40000000;
	add.rn.f32 	%f416, %f25, %f241;
	bra.uni 	$L__BB0_19;
$L__BB0_17:
	abs.f32 	%f184, %f25;
	setp.lt.f32 	%p24, %f184, 0f00800000;
	mul.f32 	%f186, %f184, 0f4B800000;
	selp.f32 	%f187, %f186, %f184, %p24;
	mov.b32 	%r56, %f187;
	add.s32 	%r57, %r56, -1060439283;
	and.b32  	%r58, %r57, -8388608;
	sub.s32 	%r59, %r56, %r58;
	mov.b32 	%f188, %r59;
	cvt.rn.f32.s32 	%f189, %r58;
	selp.f32 	%f190, 0fC1C00000, 0f00000000, %p24;
	fma.rn.f32 	%f191, %f189, 0f34000000, %f190;
	add.f32 	%f192, %f188, 0fBF800000;
	add.f32 	%f193, %f188, 0f3F800000;
	rcp.approx.ftz.f32 	%f194, %f193;
	add.f32 	%f195, %f192, %f192;
	mul.f32 	%f196, %f195, %f194;
	mul.f32 	%f197, %f196, %f196;
	neg.f32 	%f198, %f196;
	sub.f32 	%f199, %f192, %f196;
	add.f32 	%f200, %f199, %f199;
	fma.rn.f32 	%f201, %f198, %f192, %f200;
	mul.rn.f32 	%f202, %f194, %f201;
	fma.rn.f32 	%f203, %f197, 0f3A2C32E4, 0f3B52E7DB;
	fma.rn.f32 	%f204, %f203, %f197, 0f3C93BB73;
	fma.rn.f32 	%f205, %f204, %f197, 0f3DF6384F;
	mul.rn.f32 	%f206, %f205, %f197;
	fma.rn.f32 	%f207, %f196, 0f3FB8AA3B, %f191;
	mul.f32 	%f208, %f206, 0f40400000;
	sub.f32 	%f209, %f191, %f207;
	fma.rn.f32 	%f210, %f196, 0f3FB8AA3B, %f209;
	fma.rn.f32 	%f211, %f202, 0f3FB8AA3B, %f210;
	fma.rn.f32 	%f212, %f196, 0f32A55E34, %f211;
	fma.rn.f32 	%f213, %f208, %f202, %f212;
	fma.rn.f32 	%f214, %f206, %f196, %f213;
	add.rn.f32 	%f215, %f207, %f214;
	mov.f32 	%f216, 0f40000000;
	mul.rn.f32 	%f217, %f215, %f216;
	cvt.rni.f32.f32 	%f218, %f217;
	sub.f32 	%f219, %f217, %f218;
	neg.f32 	%f220, %f217;
	fma.rn.f32 	%f221, %f215, 0f40000000, %f220;
	neg.f32 	%f222, %f207;
	add.rn.f32 	%f223, %f215, %f222;
	neg.f32 	%f224, %f223;
	add.rn.f32 	%f225, %f214, %f224;
	fma.rn.f32 	%f226, %f225, 0f40000000, %f221;
	add.f32 	%f227, %f219, %f226;
	setp.gt.f32 	%p25, %f218, 0f00000000;
	selp.b32 	%r60, 0, -2097152000, %p25;
	setp.neu.f32 	%p26, %f25, 0f00000000;
	setp.neu.f32 	%p27, %f184, 0f7F800000;
	setp.lt.f32 	%p28, %f217, 0f00000000;
	selp.f32 	%f228, 0f00000000, 0f7F800000, %p28;
	abs.f32 	%f229, %f217;
	setp.gt.f32 	%p29, %f229, 0f43180000;
	cvt.rzi.s32.f32 	%r61, %f218;
	shl.b32 	%r62, %r61, 23;
	sub.s32 	%r63, %r62, %r60;
	mov.b32 	%f230, %r63;
	add.s32 	%r64, %r60, 2130706432;
	mov.b32 	%f231, %r64;
	fma.rn.f32 	%f232, %f227, 0f391FCB8E, 0f3AAF85ED;
	fma.rn.f32 	%f233, %f232, %f227, 0f3C1D9856;
	fma.rn.f32 	%f234, %f233, %f227, 0f3D6357BB;
	fma.rn.f32 	%f235, %f234, %f227, 0f3E75FDEC;
	fma.rn.f32 	%f236, %f235, %f227, 0f3F317218;
	fma.rn.f32 	%f237, %f236, %f227, 0f3F800000;
	mul.f32 	%f238, %f237, %f231;
	mul.f32 	%f239, %f238, %f230;
	selp.f32 	%f416, %f228, %f239, %p29;
	and.pred  	%p30, %p26, %p27;
	@%p30 bra 	$L__BB0_19;
	add.f32 	%f240, %f25, %f25;
	mov.b32 	%r65, %f240;
	and.b32  	%r66, %r65, 2147483647;
	mov.b32 	%f416, %r66;
$L__BB0_19:
	sub.f32 	%f31, %f17, %f2;
	abs.f32 	%f32, %f31;
	setp.eq.f32 	%p31, %f31, 0f3F800000;
	mov.f32 	%f417, 0f3F800000;
	@%p31 bra 	$L__BB0_24;
	setp.num.f32 	%p32, %f32, %f32;
	@%p32 bra 	$L__BB0_22;
	mov.f32 	%f300, 0f40000000;
	add.rn.f32 	%f417, %f31, %f300;
	bra.uni 	$L__BB0_24;
$L__BB0_22:
	abs.f32 	%f243, %f31;
	setp.lt.f32 	%p33, %f243, 0f00800000;
	mul.f32 	%f245, %f243, 0f4B800000;
	selp.f32 	%f246, %f245, %f243, %p33;
	mov.b32 	%r67, %f246;
	add.s32 	%r68, %r67, -1060439283;
	and.b32  	%r69, %r68, -8388608;
	sub.s32 	%r70, %r67, %r69;
	mov.b32 	%f247, %r70;
	cvt.rn.f32.s32 	%f248, %r69;
	selp.f32 	%f249, 0fC1C00000, 0f00000000, %p33;
	fma.rn.f32 	%f250, %f248, 0f34000000, %f249;
	add.f32 	%f251, %f247, 0fBF800000;
	add.f32 	%f252, %f247, 0f3F800000;
	rcp.approx.ftz.f32 	%f253, %f252;
	add.f32 	%f254, %f251, %f251;
	mul.f32 	%f255, %f254, %f253;
	mul.f32 	%f256, %f255, %f255;
	neg.f32 	%f257, %f255;
	sub.f32 	%f258, %f251, %f255;
	add.f32 	%f259, %f258, %f258;
	fma.rn.f32 	%f260, %f257, %f251, %f259;
	mul.rn.f32 	%f261, %f253, %f260;
	fma.rn.f32 	%f262, %f256, 0f3A2C32E4, 0f3B52E7DB;
	fma.rn.f32 	%f263, %f262, %f256, 0f3C93BB73;
	fma.rn.f32 	%f264, %f263, %f256, 0f3DF6384F;
	mul.rn.f32 	%f265, %f264, %f256;
	fma.rn.f32 	%f266, %f255, 0f3FB8AA3B, %f250;
	mul.f32 	%f267, %f265, 0f40400000;
	sub.f32 	%f268, %f250, %f266;
	fma.rn.f32 	%f269, %f255, 0f3FB8AA3B, %f268;
	fma.rn.f32 	%f270, %f261, 0f3FB8AA3B, %f269;
	fma.rn.f32 	%f271, %f255, 0f32A55E34, %f270;
	fma.rn.f32 	%f272, %f267, %f261, %f271;
	fma.rn.f32 	%f273, %f265, %f255, %f272;
	add.rn.f32 	%f274, %f266, %f273;
	mov.f32 	%f275, 0f40000000;
	mul.rn.f32 	%f276, %f274, %f275;
	cvt.rni.f32.f32 	%f277, %f276;
	sub.f32 	%f278, %f276, %f277;
	neg.f32 	%f279, %f276;
	fma.rn.f32 	%f280, %f274, 0f40000000, %f279;
	neg.f32 	%f281, %f266;
	add.rn.f32 	%f282, %f274, %f281;
	neg.f32 	%f283, %f282;
	add.rn.f32 	%f284, %f273, %f283;
	fma.rn.f32 	%f285, %f284, 0f40000000, %f280;
	add.f32 	%f286, %f278, %f285;
	setp.gt.f32 	%p34, %f277, 0f00000000;
	selp.b32 	%r71, 0, -2097152000, %p34;
	setp.neu.f32 	%p35, %f31, 0f00000000;
	setp.neu.f32 	%p36, %f243, 0f7F800000;
	setp.lt.f32 	%p37, %f276, 0f00000000;
	selp.f32 	%f287, 0f00000000, 0f7F800000, %p37;
	abs.f32 	%f288, %f276;
	setp.gt.f32 	%p38, %f288, 0f43180000;
	cvt.rzi.s32.f32 	%r72, %f277;
	shl.b32 	%r73, %r72, 23;
	sub.s32 	%r74, %r73, %r71;
	mov.b32 	%f289, %r74;
	add.s32 	%r75, %r71, 2130706432;
	mov.b32 	%f290, %r75;
	fma.rn.f32 	%f291, %f286, 0f391FCB8E, 0f3AAF85ED;
	fma.rn.f32 	%f292, %f291, %f286, 0f3C1D9856;
	fma.rn.f32 	%f293, %f292, %f286, 0f3D6357BB;
	fma.rn.f32 	%f294, %f293, %f286, 0f3E75FDEC;
	fma.rn.f32 	%f295, %f294, %f286, 0f3F317218;
	fma.rn.f32 	%f296, %f295, %f286, 0f3F800000;
	mul.f32 	%f297, %f296, %f290;
	mul.f32 	%f298, %f297, %f289;
	selp.f32 	%f417, %f287, %f298, %p38;
	and.pred  	%p39, %p35, %p36;
	@%p39 bra 	$L__BB0_24;
	add.f32 	%f299, %f31, %f31;
	mov.b32 	%r76, %f299;
	and.b32  	%r77, %r76, 2147483647;
	mov.b32 	%f417, %r77;
$L__BB0_24:
	ld.param.f32 	%f407, [_Z18gpu_imm_foc_varvelPfS_iiiPKfS1_S1_S1_S1_S1_S1_ffiS1_iS1_ff_param_12];
	add.f32 	%f301, %f416, %f417;
	sqrt.rn.f32 	%f37, %f301;
	div.rn.f32 	%f302, %f24, %f407;
	div.rn.f32 	%f303, %f37, 0f45354000;
	add.f32 	%f38, %f302, %f303;
	setp.geu.f32 	%p40, %f38, %f418;
	@%p40 bra 	$L__BB0_26;
	sub.f32 	%f304, %f5, %f10;
	sub.f32 	%f305, %f2, %f17;
	abs.f32 	%f306, %f305;
	abs.f32 	%f307, %f304;
	setp.gt.f32 	%p41, %f307, %f306;
	selp.f32 	%f308, %f307, %f306, %p41;
	selp.f32 	%f309, %f306, %f307, %p41;
	div.rn.f32 	%f310, %f309, %f308;
	mul.f32 	%f311, %f310, %f310;
	fma.rn.f32 	%f312, %f311, 0f3B33710B, 0fBC807748;
	fma.rn.f32 	%f313, %f312, %f311, 0f3D2CDAB2;
	fma.rn.f32 	%f314, %f313, %f311, 0fBD992D10;
	fma.rn.f32 	%f315, %f314, %f311, 0f3DD9EA6C;
	fma.rn.f32 	%f316, %f315, %f311, 0fBE117CB1;
	fma.rn.f32 	%f317, %f316, %f311, 0f3E4CBCE0;
	fma.rn.f32 	%f318, %f317, %f311, 0fBEAAAA7D;
	mul.f32 	%f319, %f311, %f318;
	fma.rn.f32 	%f320, %f319, %f310, %f310;
	neg.f32 	%f321, %f320;
	fma.rn.f32 	%f322, 0f3F6EE581, 0f3FD774EB, %f321;
	selp.f32 	%f323, %f322, %f320, %p41;
	selp.f32 	%f324, 0f3F6EE581, 0f3FEEE581, %p41;
	selp.f32 	%f325, %f320, %f321, %p41;
	mov.b32 	%r78, %f305;
	fma.rn.f32 	%f326, %f324, 0f3FD774EB, %f325;
	setp.lt.s32 	%p42, %r78, 0;
	selp.f32 	%f327, %f326, %f323, %p42;
	add.f32 	%f328, %f307, %f306;
	setp.eq.f32 	%p43, %f308, 0f00000000;
	selp.f32 	%f329, 0f40490FDB, 0f00000000, %p42;
	setp.eq.f32 	%p44, %f306, %f307;
	selp.f32 	%f330, 0f4016CBE4, 0f3F490FDB, %p42;
	selp.f32 	%f331, %f330, %f327, %p44;
	selp.f32 	%f332, %f329, %f331, %p43;
	abs.f32 	%f333, %f328;
	setp.nan.f32 	%p45, %f333, %f333;
	copysign.f32 	%f334, %f304, %f332;
	selp.f32 	%f335, %f328, %f334, %p45;
	abs.f32 	%f421, %f335;
	sub.f32 	%f336, %f10, %f3;
	sub.f32 	%f337, %f17, %f4;
	abs.f32 	%f338, %f337;
	abs.f32 	%f339, %f336;
	setp.gt.f32 	%p46, %f339, %f338;
	selp.f32 	%f340, %f339, %f338, %p46;
	selp.f32 	%f341, %f338, %f339, %p46;
	div.rn.f32 	%f342, %f341, %f340;
	mul.f32 	%f343, %f342, %f342;
	fma.rn.f32 	%f344, %f343, 0f3B33710B, 0fBC807748;
	fma.rn.f32 	%f345, %f344, %f343, 0f3D2CDAB2;
	fma.rn.f32 	%f346, %f345, %f343, 0fBD992D10;
	fma.rn.f32 	%f347, %f346, %f343, 0f3DD9EA6C;
	fma.rn.f32 	%f348, %f347, %f343, 0fBE117CB1;
	fma.rn.f32 	%f349, %f348, %f343, 0f3E4CBCE0;
	fma.rn.f32 	%f350, %f349, %f343, 0fBEAAAA7D;
	mul.f32 	%f351, %f343, %f350;
	fma.rn.f32 	%f352, %f351, %f342, %f342;
	neg.f32 	%f353, %f352;
	fma.rn.f32 	%f354, 0f3F6EE581, 0f3FD774EB, %f353;
	selp.f32 	%f355, %f354, %f352, %p46;
	selp.f32 	%f356, 0f3F6EE581, 0f3FEEE581, %p46;
	selp.f32 	%f357, %f352, %f353, %p46;
	mov.b32 	%r79, %f337;
	fma.rn.f32 	%f358, %f356, 0f3FD774EB, %f357;
	setp.lt.s32 	%p47, %r79, 0;
	selp.f32 	%f359, %f358, %f355, %p47;
	add.f32 	%f360, %f339, %f338;
	setp.eq.f32 	%p48, %f340, 0f00000000;
	selp.f32 	%f361, 0f40490FDB, 0f00000000, %p47;
	setp.eq.f32 	%p49, %f338, %f339;
	selp.f32 	%f362, 0f4016CBE4, 0f3F490FDB, %p47;
	selp.f32 	%f363, %f362, %f359, %p49;
	selp.f32 	%f364, %f361, %f363, %p48;
	abs.f32 	%f365, %f360;
	setp.nan.f32 	%p50, %f365, %f365;
	copysign.f32 	%f366, %f336, %f364;
	selp.f32 	%f420, %f360, %f366, %p50;
	add.f32 	%f419, %f24, %f37;
	mov.f32 	%f418, %f38;
$L__BB0_26:
	add.s32 	%r104, %r104, 1;
	setp.ne.s32 	%p51, %r104, 0;
	add.s64 	%rd63, %rd63, 4;
	add.s64 	%rd62, %rd62, 4;
	@%p51 bra 	$L__BB0_4;
$L__BB0_27:
	ld.param.f32 	%f408, [_Z18gpu_imm_foc_varvelPfS_iiiPKfS1_S1_S1_S1_S1_S1_ffiS1_iS1_ff_param_18];
	setp.gtu.f32 	%p52, %f421, %f408;
	@%p52 bra 	$L__BB0_37;
	mul.f32 	%f367, %f420, 0f3F22F983;
	cvt.rni.s32.f32 	%r108, %f367;
	cvt.rn.f32.s32 	%f368, %r108;
	fma.rn.f32 	%f369, %f368, 0fBFC90FDA, %f420;
	fma.rn.f32 	%f370, %f368, 0fB3A22168, %f369;
	fma.rn.f32 	%f426, %f368, 0fA7C234C5, %f370;
	abs.f32 	%f51, %f420;
	setp.ltu.f32 	%p53, %f51, 0f47CE4780;
	@%p53 bra 	$L__BB0_36;
	setp.neu.f32 	%p54, %f51, 0f7F800000;
	@%p54 bra 	$L__BB0_31;
	mov.f32 	%f373, 0f00000000;
	mul.rn.f32 	%f426, %f420, %f373;
	mov.b32 	%r108, 0;
	bra.uni 	$L__BB0_36;
$L__BB0_31:
	mov.b32 	%r9, %f420;
	shl.b32 	%r81, %r9, 8;
	or.b32  	%r10, %r81, -2147483648;
	mov.b64 	%rd66, 0;
	mov.b32 	%r105, 0;
	mov.u64 	%rd64, __cudart_i2opi_f;
	mov.u64 	%rd65, %rd2;
$L__BB0_32:
	.pragma "nounroll";
	ld.global.nc.u32 	%r82, [%rd64];
	mad.wide.u32 	%rd42, %r82, %r10, %rd66;
	shr.u64 	%rd66, %rd42, 32;
	st.local.u32 	[%rd65], %rd42;
	add.s32 	%r105, %r105, 1;
	add.s64 	%rd65, %rd65, 4;
	add.s64 	%rd64, %rd64, 4;
	setp.ne.s32 	%p55, %r105, 6;
	@%p55 bra 	$L__BB0_32;
	shr.u32 	%r83, %r9, 23;
	st.local.u32 	[%rd2+24], %rd66;
	and.b32  	%r13, %r83, 31;
	and.b32  	%r84, %r83, 224;
	add.s32 	%r85, %r84, -128;
	shr.u32 	%r86, %r85, 5;
	mul.wide.u32 	%rd43, %r86, 4;
	sub.s64 	%rd15, %rd2, %rd43;
	ld.local.u32 	%r106, [%rd15+24];
	ld.local.u32 	%r107, [%rd15+20];
	setp.eq.s32 	%p56, %r13, 0;
	@%p56 bra 	$L__BB0_35;
	shf.l.wrap.b32 	%r106, %r107, %r106, %r13;
	ld.local.u32 	%r87, [%rd15+16];
	shf.l.wrap.b32 	%r107, %r87, %r107, %r13;
$L__BB0_35:
	shr.u32 	%r88, %r106, 30;
	shf.l.wrap.b32 	%r89, %r107, %r106, 2;
	shl.b32 	%r90, %r107, 2;
	shr.u32 	%r91, %r89, 31;
	add.s32 	%r92, %r91, %r88;
	neg.s32 	%r93, %r92;
	setp.lt.s32 	%p57, %r9, 0;
	selp.b32 	%r108, %r93, %r92, %p57;
	xor.b32  	%r94, %r89, %r9;
	shr.s32 	%r95, %r89, 31;
	xor.b32  	%r96, %r95, %r89;
	xor.b32  	%r97, %r95, %r90;
	cvt.u64.u32 	%rd44, %r96;
	shl.b64 	%rd45, %rd44, 32;
	cvt.u64.u32 	%rd46, %r97;
	or.b64  	%rd47, %rd45, %rd46;
	cvt.rn.f64.s64 	%fd1, %rd47;
	mul.f64 	%fd2, %fd1, 0d3BF921FB54442D19;
	cvt.rn.f32.f64 	%f371, %fd2;
	neg.f32 	%f372, %f371;
	setp.lt.s32 	%p58, %r94, 0;
	selp.f32 	%f426, %f372, %f371, %p58;
$L__BB0_36:
	ld.param.f32 	%f409, [_Z18gpu_imm_foc_varvelPfS_iiiPKfS1_S1_S1_S1_S1_S1_ffiS1_iS1_ff_param_19];
	ld.param.u64 	%rd54, [_Z18gpu_imm_foc_varvelPfS_iiiPKfS1_S1_S1_S1_S1_S1_ffiS1_iS1_ff_param_1];
	add.s32 	%r99, %r108, 1;
	mul.rn.f32 	%f374, %f426, %f426;
	and.b32  	%r100, %r108, 1;
	setp.eq.b32 	%p59, %r100, 1;
	selp.f32 	%f375, %f426, 0f3F800000, %p59;
	fma.rn.f32 	%f376, %f374, %f375, 0f00000000;
	fma.rn.f32 	%f377, %f374, 0f37CBAC00, 0fBAB607ED;
	selp.f32 	%f378, 0fB94D4153, %f377, %p59;
	selp.f32 	%f379, 0f3C0885E4, 0f3D2AAABB, %p59;
	fma.rn.f32 	%f380, %f378, %f374, %f379;
	selp.f32 	%f381, 0fBE2AAAA8, 0fBEFFFFFF, %p59;
	fma.rn.f32 	%f382, %f380, %f374, %f381;
	fma.rn.f32 	%f383, %f382, %f376, %f375;
	and.b32  	%r101, %r99, 2;
	setp.eq.s32 	%p60, %r101, 0;
	mov.f32 	%f384, 0f00000000;
	sub.f32 	%f385, %f384, %f383;
	selp.f32 	%f386, %f383, %f385, %p60;
	rcp.rn.f32 	%f387, %f419;
	mul.f32 	%f388, %f387, %f386;
	sqrt.rn.f32 	%f389, %f419;
	mul.f32 	%f390, %f389, %f388;
	sub.f32 	%f391, %f2, %f1;
	mul.f32 	%f392, %f409, %f391;
	mul.f32 	%f393, %f392, 0f3F000000;
	fma.rn.f32 	%f394, %f393, 0f3BBB989D, 0f3F000000;
	cvt.sat.f32.f32 	%f395, %f394;
	mov.f32 	%f396, 0f4B400001;
	mov.f32 	%f397, 0f437C0000;
	fma.rm.f32 	%f398, %f395, %f397, %f396;
	add.f32 	%f399, %f398, 0fCB40007F;
	neg.f32 	%f400, %f399;
	fma.rn.f32 	%f401, %f393, 0f3FB8AA3B, %f400;
	fma.rn.f32 	%f402, %f393, 0f32A57060, %f401;
	mov.b32 	%r102, %f398;
	shl.b32 	%r103, %r102, 23;
	mov.b32 	%f403, %r103;
	ex2.approx.ftz.f32 	%f404, %f402;
	mul.f32 	%f405, %f404, %f403;
	mul.f32 	%f406, %f390, %f405;
	cvta.to.global.u64 	%rd48, %rd54;
	mul.wide.s32 	%rd49, %r1, 4;
	add.s64 	%rd50, %rd48, %rd49;
	st.global.f32 	[%rd50], %f406;
	add.s64 	%rd51, %rd1, %rd49;
	st.global.f32 	[%rd51], %f418;
	bra.uni 	$L__BB0_38;
$L__BB0_37:
	mul.wide.s32 	%rd52, %r1, 4;
	add.s64 	%rd53, %rd1, %rd52;
	st.global.f32 	[%rd53], %f418;
$L__BB0_38:
	ret;

}


// ===== COMPILED SASS (sm_100) =====

	.target	sm_100

	.elftype	@"ET_EXEC"


//--------------------- .note.nv.tkinfo           --------------------------
	.section	.note.nv.tkinfo,"",@"SHT_NOTE"
	.sectionflags	@"SHF_NOTE_NV_TKINFO"
	.tkinfo
        /*0018*/ 	.word	0x00000002
        /*0030*/ 	.string	""
        /*0030*/ 	.string	"ptxas"
        /*0030*/ 	.string	"Cuda compilation tools, release 13.0, V13.0.88"
        /*0030*/ 	.string	"Build cuda_13.0.r13.0/compiler.36424714_0"
        /*0030*/ 	.string	"-arch sm_100 -m 64 "



//--------------------- .note.nv.cuinfo           --------------------------
	.section	.note.nv.cuinfo,"",@"SHT_NOTE"
	.sectionflags	@"SHF_NOTE_NV_CUINFO"
        /*0018*/ 	.short	0x0002
        /*001a*/ 	.short	0x0064
        /*001c*/ 	.short	0x0082
	.zero		2


//--------------------- .nv.info                  --------------------------
	.section	.nv.info,"",@"SHT_CUDA_INFO"
	.align	4


	//----- nvinfo : EIATTR_REGCOUNT
	.align		4
        /*0000*/ 	.byte	0x04, 0x2f
        /*0002*/ 	.short	(.L_2 - .L_1)
	.align		4
.L_1:
        /*0004*/ 	.word	index@(_Z18gpu_imm_foc_varvelPfS_iiiPKfS1_S1_S1_S1_S1_S1_ffiS1_iS1_ff)
        /*0008*/ 	.word	0x0000001c


	//----- nvinfo : EIATTR_FRAME_SIZE
	.align		4
.L_2:
        /*000c*/ 	.byte	0x04, 0x11
        /*000e*/ 	.short	(.L_4 - .L_3)
	.align		4
.L_3:
        /*0010*/ 	.word	index@($__internal_2_$__cuda_sm3x_div_rn_noftz_f32_slowpath)
        /*0014*/ 	.word	0x00000020


	//----- nvinfo : EIATTR_FRAME_SIZE
	.align		4
.L_4:
        /*0018*/ 	.byte	0x04, 0x11
        /*001a*/ 	.short	(.L_6 - .L_5)
	.align		4
.L_5:
        /*001c*/ 	.word	index@($__internal_1_$__cuda_sm20_sqrt_rn_f32_slowpath)
        /*0020*/ 	.word	0x00000020


	//----- nvinfo : EIATTR_FRAME_SIZE
	.align		4
.L_6:
        /*0024*/ 	.byte	0x04, 0x11
        /*0026*/ 	.short	(.L_8 - .L_7)
	.align		4
.L_7:
        /*0028*/ 	.word	index@($__internal_0_$__cuda_sm20_rcp_rn_f32_slowpath)
        /*002c*/ 	.word	0x00000020


	//----- nvinfo : EIATTR_FRAME_SIZE
	.align		4
.L_8:
        /*0030*/ 	.byte	0x04, 0x11
        /*0032*/ 	.short	(.L_10 - .L_9)
	.align		4
.L_9:
        /*0034*/ 	.word	index@(_Z18gpu_imm_foc_varvelPfS_iiiPKfS1_S1_S1_S1_S1_S1_ffiS1_iS1_ff)
        /*0038*/ 	.word	0x00000020


	//----- nvinfo : EIATTR_MIN_STACK_SIZE
	.align		4
.L_10:
        /*003c*/ 	.byte	0x04, 0x12
        /*003e*/ 	.short	(.L_12 - .L_11)
	.align		4
.L_11:
        /*0040*/ 	.word	index@(_Z18gpu_imm_foc_varvelPfS_iiiPKfS1_S1_S1_S1_S1_S1_ffiS1_iS1_ff)
        /*0044*/ 	.word	0x00000020
.L_12:


//--------------------- .nv.compat                --------------------------
	.section	.nv.compat,"",@"SHT_CUDA_COMPAT_INFO"
	.align	4
        /*0000*/ 	.byte	0x02, 0x09, 0x00, 0x00, 0x02, 0x02, 0x01, 0x00, 0x02, 0x05, 0x05, 0x00, 0x03, 0x07, 0x01, 0x01
        /*0010*/ 	.byte	0x02, 0x03, 0x00, 0x00, 0x02, 0x06, 0x01, 0x00, 0x04, 0x0b, 0x08, 0x00, 0x01, 0x00, 0x00, 0x00
        /*0020*/ 	.byte	0x00, 0x00, 0x00, 0x00


//--------------------- .nv.info._Z18gpu_imm_foc_varvelPfS_iiiPKfS1_S1_S1_S1_S1_S1_ffiS1_iS1_ff --------------------------
	.section	.nv.info._Z18gpu_imm_foc_varvelPfS_iiiPKfS1_S1_S1_S1_S1_S1_ffiS1_iS1_ff,"",@"SHT_CUDA_INFO"
	.sectionflags	@""
	.align	4


	//----- nvinfo : EIATTR_CUDA_API_VERSION
	.align		4
        /*0000*/ 	.byte	0x04, 0x37
        /*0002*/ 	.short	(.L_14 - .L_13)
.L_13:
        /*0004*/ 	.word	0x00000082


	//----- nvinfo : EIATTR_KPARAM_INFO
	.align		4
.L_14:
        /*0008*/ 	.byte	0x04, 0x17
        /*000a*/ 	.short	(.L_16 - .L_15)
.L_15:
        /*000c*/ 	.word	0x00000000
        /*0010*/ 	.short	0x0013
        /*0012*/ 	.short	0x0084
        /*0014*/ 	.byte	0x00, 0xf0, 0x11, 0x00


	//----- nvinfo : EIATTR_KPARAM_INFO
	.align		4
.L_16:
        /*0018*/ 	.byte	0x04, 0x17
        /*001a*/ 	.short	(.L_18 - .L_17)
.L_17:
        /*001c*/ 	.word	0x00000000
        /*0020*/ 	.short	0x0012
        /*0022*/ 	.short	0x0080
        /*0024*/ 	.byte	0x00, 0xf0, 0x11, 0x00


	//----- nvinfo : EIATTR_KPARAM_INFO
	.align		4
.L_18:
        /*0028*/ 	.byte	0x04, 0x17
        /*002a*/ 	.short	(.L_20 - .L_19)
.L_19:
        /*002c*/ 	.word	0x00000000
        /*0030*/ 	.short	0x0011
        /*0032*/ 	.short	0x0078
        /*0034*/ 	.byte	0x00, 0xf5, 0x21, 0x00


	//----- nvinfo : EIATTR_KPARAM_INFO
	.align		4
.L_20:
        /*0038*/ 	.byte	0x04, 0x17
        /*003a*/ 	.short	(.L_22 - .L_21)
.L_21:
        /*003c*/ 	.word	0x00000000
        /*0040*/ 	.short	0x0010
        /*0042*/ 	.short	0x0070
        /*0044*/ 	.byte	0x00, 0xf0, 0x11, 0x00


	//----- nvinfo : EIATTR_KPARAM_INFO
	.align		4
.L_22:
        /*0048*/ 	.byte	0x04, 0x17
        /*004a*/ 	.short	(.L_24 - .L_23)
.L_23:
        /*004c*/ 	.word	0x00000000
        /*0050*/ 	.short	0x000f
        /*0052*/ 	.short	0x0068
        /*0054*/ 	.byte	0x00, 0xf5, 0x21, 0x00


	//----- nvinfo : EIATTR_KPARAM_INFO
	.align		4
.L_24:
        /*0058*/ 	.byte	0x04, 0x17
        /*005a*/ 	.short	(.L_26 - .L_25)
.L_25:
        /*005c*/ 	.word	0x00000000
        /*0060*/ 	.short	0x000e
        /*0062*/ 	.short	0x0060
        /*0064*/ 	.byte	0x00, 0xf0, 0x11, 0x00


	//----- nvinfo : EIATTR_KPARAM_INFO
	.align		4
.L_26:
        /*0068*/ 	.byte	0x04, 0x17
        /*006a*/ 	.short	(.L_28 - .L_27)
.L_27:
        /*006c*/ 	.word	0x00000000
        /*0070*/ 	.short	0x000d
        /*0072*/ 	.short	0x005c
        /*0074*/ 	.byte	0x00, 0xf0, 0x11, 0x00


	//----- nvinfo : EIATTR_KPARAM_INFO
	.align		4
.L_28:
        /*0078*/ 	.byte	0x04, 0x17
        /*007a*/ 	.short	(.L_30 - .L_29)
.L_29:
        /*007c*/ 	.word	0x00000000
        /*0080*/ 	.short	0x000c
        /*0082*/ 	.short	0x0058
        /*0084*/ 	.byte	0x00, 0xf0, 0x11, 0x00


	//----- nvinfo : EIATTR_KPARAM_INFO
	.align		4
.L_30:
        /*0088*/ 	.byte	0x04, 0x17
        /*008a*/ 	.short	(.L_32 - .L_31)
.L_31:
        /*008c*/ 	.word	0x00000000
        /*0090*/ 	.short	0x000b
        /*0092*/ 	.short	0x0050
        /*0094*/ 	.byte	0x00, 0xf5, 0x21, 0x00


	//----- nvinfo : EIATTR_KPARAM_INFO
	.align		4
.L_32:
        /*0098*/ 	.byte	0x04, 0x17
        /*009a*/ 	.short	(.L_34 - .L_33)
.L_33:
        /*009c*/ 	.word	0x00000000
        /*00a0*/ 	.short	0x000a
        /*00a2*/ 	.short	0x0048
        /*00a4*/ 	.byte	0x00, 0xf5, 0x21, 0x00


	//----- nvinfo : EIATTR_KPARAM_INFO
	.align		4
.L_34:
        /*00a8*/ 	.byte	0x04, 0x17
        /*00aa*/ 	.short	(.L_36 - .L_35)
.L_35:
        /*00ac*/ 	.word	0x00000000
        /*00b0*/ 	.short	0x0009
        /*00b2*/ 	.short	0x0040
        /*00b4*/ 	.byte	0x00, 0xf5, 0x21, 0x00


	//----- nvinfo : EIATTR_KPARAM_INFO
	.align		4
.L_36:
        /*00b8*/ 	.byte	0x04, 0x17
        /*00ba*/ 	.short	(.L_38 - .L_37)
.L_37:
        /*00bc*/ 	.word	0x00000000
        /*00c0*/ 	.short	0x0008
        /*00c2*/ 	.short	0x0038
        /*00c4*/ 	.byte	0x00, 0xf5, 0x21, 0x00


	//----- nvinfo : EIATTR_KPARAM_INFO
	.align		4
.L_38:
        /*00c8*/ 	.byte	0x04, 0x17
        /*00ca*/ 	.short	(.L_40 - .L_39)
.L_39:
        /*00cc*/ 	.word	0x00000000
        /*00d0*/ 	.short	0x0007
        /*00d2*/ 	.short	0x0030
        /*00d4*/ 	.byte	0x00, 0xf5, 0x21, 0x00


	//----- nvinfo : EIATTR_KPARAM_INFO
	.align		4
.L_40:
        /*00d8*/ 	.byte	0x04, 0x17
        /*00da*/ 	.short	(.L_42 - .L_41)
.L_41:
        /*00dc*/ 	.word	0x00000000
        /*00e0*/ 	.short	0x0006
        /*00e2*/ 	.short	0x0028
        /*00e4*/ 	.byte	0x00, 0xf5, 0x21, 0x00


	//----- nvinfo : EIATTR_KPARAM_INFO
	.align		4
.L_42:
        /*00e8*/ 	.byte	0x04, 0x17
        /*00ea*/ 	.short	(.L_44 - .L_43)
.L_43:
        /*00ec*/ 	.word	0x00000000
        /*00f0*/ 	.short	0x0005
        /*00f2*/ 	.short	0x0020
        /*00f4*/ 	.byte	0x00, 0xf5, 0x21, 0x00


	//----- nvinfo : EIATTR_KPARAM_INFO
	.align		4
.L_44:
        /*00f8*/ 	.byte	0x04, 0x17
        /*00fa*/ 	.short	(.L_46 - .L_45)
.L_45:
        /*00fc*/ 	.word	0x00000000
        /*0100*/ 	.short	0x0004
        /*0102*/ 	.short	0x0018
        /*0104*/ 	.byte	0x00, 0xf0, 0x11, 0x00


	//----- nvinfo : EIATTR_KPARAM_INFO
	.align		4
.L_46:
        /*0108*/ 	.byte	0x04, 0x17
        /*010a*/ 	.short	(.L_48 - .L_47)
.L_47:
        /*010c*/ 	.word	0x00000000
        /*0110*/ 	.short	0x0003
        /*0112*/ 	.short	0x0014
        /*0114*/ 	.byte	0x00, 0xf0, 0x11, 0x00


	//----- nvinfo : EIATTR_KPARAM_INFO
	.align		4
.L_48:
        /*0118*/ 	.byte	0x04, 0x17
        /*011a*/ 	.short	(.L_50 - .L_49)
.L_49:
        /*011c*/ 	.word	0x00000000
        /*0120*/ 	.short	0x0002
        /*0122*/ 	.short	0x0010
        /*0124*/ 	.byte	0x00, 0xf0, 0x11, 0x00


	//----- nvinfo : EIATTR_KPARAM_INFO
	.align		4
.L_50:
        /*0128*/ 	.byte	0x04, 0x17
        /*012a*/ 	.short	(.L_52 - .L_51)
.L_51:
        /*012c*/ 	.word	0x00000000
        /*0130*/ 	.short	0x0001
        /*0132*/ 	.short	0x0008
        /*0134*/ 	.byte	0x00, 0xf5, 0x21, 0x00


	//----- nvinfo : EIATTR_KPARAM_INFO
	.align		4
.L_52:
        /*0138*/ 	.byte	0x04, 0x17
        /*013a*/ 	.short	(.L_54 - .L_53)
.L_53:
        /*013c*/ 	.word	0x00000000
        /*0140*/ 	.short	0x0000
        /*0142*/ 	.short	0x0000
        /*0144*/ 	.byte	0x00, 0xf5, 0x21, 0x00


	//----- nvinfo : EIATTR_SPARSE_MMA_MASK
	.align		4
.L_54:
        /*0148*/ 	.byte	0x03, 0x50
        /*014a*/ 	.short	0x0000


	//----- nvinfo : EIATTR_MAXREG_COUNT
	.align		4
        /*014c*/ 	.byte	0x03, 0x1b
        /*014e*/ 	.short	0x00ff


	//----- nvinfo : EIATTR_MERCURY_ISA_VERSION
	.align		4
        /*0150*/ 	.byte	0x03, 0x5f
        /*0152*/ 	.short	0x0101


	//----- nvinfo : EIATTR_VRC_CTA_INIT_COUNT
	.align		4
        /*0154*/ 	.byte	0x02, 0x4a
	.zero		1
	.zero		1


	//----- nvinfo : EIATTR_EXIT_INSTR_OFFSETS
	.align		4
        /*0158*/ 	.byte	0x04, 0x1c
        /*015a*/ 	.short	(.L_56 - .L_55)


	//   ....[0]....
.L_55:
        /*015c*/ 	.word	0x000000b0


	//   ....[1]....
        /*0160*/ 	.word	0x000004c0


	//   ....[2]....
        /*0164*/ 	.word	0x00002b80


	//   ....[3]....
        /*0168*/ 	.word	0x00002bc0


	//----- nvinfo : EIATTR_CRS_STACK_SIZE
	.align		4
.L_56:
        /*016c*/ 	.byte	0x04, 0x1e
        /*016e*/ 	.short	(.L_58 - .L_57)
.L_57:
        /*0170*/ 	.word	0x00000000


	//----- nvinfo : EIATTR_CBANK_PARAM_SIZE
	.align		4
.L_58:
        /*0174*/ 	.byte	0x03, 0x19
        /*0176*/ 	.short	0x0088


	//----- nvinfo : EIATTR_PARAM_CBANK
	.align		4
        /*0178*/ 	.byte	0x04, 0x0a
        /*017a*/ 	.short	(.L_60 - .L_59)
	.align		4
.L_59:
        /*017c*/ 	.word	index@(.nv.constant0._Z18gpu_imm_foc_varvelPfS_iiiPKfS1_S1_S1_S1_S1_S1_ffiS1_iS1_ff)
        /*0180*/ 	.short	0x0380
        /*0182*/ 	.short	0x0088


	//----- nvinfo : EIATTR_SW_WAR
	.align		4
.L_60:
        /*0184*/ 	.byte	0x04, 0x36
        /*0186*/ 	.short	(.L_62 - .L_61)
.L_61:
        /*0188*/ 	.word	0x00000008
.L_62:


//--------------------- .nv.callgraph             --------------------------
	.section	.nv.callgraph,"",@"SHT_CUDA_CALLGRAPH"
	.align	4
	.sectionentsize	8
	.align		4
        /*0000*/ 	.word	0x00000000
	.align		4
        /*0004*/ 	.word	0xffffffff
	.align		4
        /*0008*/ 	.word	0x00000000
	.align		4
        /*000c*/ 	.word	0xfffffffe
	.align		4
        /*0010*/ 	.word	0x00000000
	.align		4
        /*0014*/ 	.word	0xfffffffd
	.align		4
        /*0018*/ 	.word	0x00000000
	.align		4
        /*001c*/ 	.word	0xfffffffc


//--------------------- .nv.constant4             --------------------------
	.section	.nv.constant4,"a",@progbits
	.align	8
	.align		8
.nv.constant4:
        /*0000*/ 	.dword	__cudart_i2opi_f


//--------------------- .text._Z18gpu_imm_foc_varvelPfS_iiiPKfS1_S1_S1_S1_S1_S1_ffiS1_iS1_ff --------------------------
	.section	.text._Z18gpu_imm_foc_varvelPfS_iiiPKfS1_S1_S1_S1_S1_S1_ffiS1_iS1_ff,"ax",@progbits
	.align	128
        .global         _Z18gpu_imm_foc_varvelPfS_iiiPKfS1_S1_S1_S1_S1_S1_ffiS1_iS1_ff
        .type           _Z18gpu_imm_foc_varvelPfS_iiiPKfS1_S1_S1_S1_S1_S1_ffiS1_iS1_ff,@function
        .size           _Z18gpu_imm_foc_varvelPfS_iiiPKfS1_S1_S1_S1_S1_S1_ffiS1_iS1_ff,(.L_x_55 - _Z18gpu_imm_foc_varvelPfS_iiiPKfS1_S1_S1_S1_S1_S1_ffiS1_iS1_ff)
        .other          _Z18gpu_imm_foc_varvelPfS_iiiPKfS1_S1_S1_S1_S1_S1_ffiS1_iS1_ff,@"STO_CUDA_ENTRY STV_DEFAULT"
_Z18gpu_imm_foc_varvelPfS_iiiPKfS1_S1_S1_S1_S1_S1_ffiS1_iS1_ff:
.text._Z18gpu_imm_foc_varvelPfS_iiiPKfS1_S1_S1_S1_S1_S1_ffiS1_iS1_ff:
[----:B------:R-:W0:Y:S01]  /*0000*/  LDC R1, c[0x0][0x37c] ;  /* 0x0000df00ff017b82 */ /* 0x000e220000000800 */
[----:B------:R-:W1:Y:S07]  /*0010*/  S2R R0, SR_TID.X ;  /* 0x0000000000007919 */ /* 0x000e6e0000002100 */
[----:B------:R-:W2:Y:S01]  /*0020*/  LDC.64 R2, c[0x0][0x390] ;  /* 0x0000e400ff027b82 */ /* 0x000ea20000000a00 */
[----:B------:R-:W3:Y:S01]  /*0030*/  LDCU UR5, c[0x0][0x3e0] ;  /* 0x00007c00ff0577ac */ /* 0x000ee20008000800 */
[----:B0-----:R-:W-:-:S06]  /*0040*/  IADD3 R1, PT, PT, R1, -0x20, RZ ;  /* 0xffffffe001017810 */ /* 0x001fcc0007ffe0ff */
[----:B------:R-:W1:Y:S08]  /*0050*/  S2UR UR4, SR_CTAID.X ;  /* 0x00000000000479c3 */ /* 0x000e700000002500 */
[----:B------:R-:W1:Y:S01]  /*0060*/  LDC R11, c[0x0][0x360] ;  /* 0x0000d800ff0b7b82 */ /* 0x000e620000000800 */
[----:B--2---:R-:W-:Y:S02]  /*0070*/  IMAD R4, R3, R2, RZ ;  /* 0x0000000203047224 */ /* 0x004fe400078e02ff */
[----:B-1----:R-:W-:-:S02]  /*0080*/  IMAD R11, R11, UR4, R0 ;  /* 0x000000040b0b7c24 */ /* 0x002fc4000f8e0200 */
[----:B---3--:R-:W-:-:S05]  /*0090*/  IMAD R0, R4, UR5, RZ ;  /* 0x0000000504007c24 */ /* 0x008fca000f8e02ff */
[----:B------:R-:W-:-:S13]  /*00a0*/  ISETP.GE.AND P0, PT, R11, R0, PT ;  /* 0x000000000b00720c */ /* 0x000fda0003f06270 */
[----:B------:R-:W-:Y:S05]  /*00b0*/  @P0 EXIT ;  /* 0x000000000000094d */ /* 0x000fea0003800000 */
[-C--:B------:R-:W-:Y:S01]  /*00c0*/  IABS R5, R4.reuse ;  /* 0x0000000400057213 */ /* 0x080fe20000000000 */
[----:B------:R-:W0:Y:S01]  /*00d0*/  LDCU.64 UR6, c[0x0][0x358] ;  /* 0x00006b00ff0677ac */ /* 0x000e220008000a00 */
[----:B------:R-:W-:Y:S02]  /*00e0*/  IABS R9, R11 ;  /* 0x0000000b00097213 */ /* 0x000fe40000000000 */
[----:B------:R-:W1:Y:S01]  /*00f0*/  I2F.RP R0, R5 ;  /* 0x0000000500007306 */ /* 0x000e620000209400 */
[----:B------:R-:W-:-:S07]  /*0100*/  IABS R10, R4 ;  /* 0x00000004000a7213 */ /* 0x000fce0000000000 */
[----:B-1----:R-:W1:Y:S02]  /*0110*/  MUFU.RCP R0, R0 ;  /* 0x0000000000007308 */ /* 0x002e640000001000 */
[----:B-1----:R-:W-:Y:S02]  /*0120*/  IADD3 R6, PT, PT, R0, 0xffffffe, RZ ;  /* 0x0ffffffe00067810 */ /* 0x002fe40007ffe0ff */
[----:B------:R-:W-:-:S04]  /*0130*/  IADD3 R0, PT, PT, RZ, -R10, RZ ;  /* 0x8000000aff007210 */ /* 0x000fc80007ffe0ff */
[----:B------:R1:W2:Y:S02]  /*0140*/  F2I.FTZ.U32.TRUNC.NTZ R7, R6 ;  /* 0x0000000600077305 */ /* 0x0002a4000021f000 */
[----:B-1----:R-:W-:Y:S01]  /*0150*/  IMAD.MOV.U32 R6, RZ, RZ, RZ ;  /* 0x000000ffff067224 */ /* 0x002fe200078e00ff */
[----:B--2---:R-:W-:-:S05]  /*0160*/  IADD3 R8, PT, PT, RZ, -R7, RZ ;  /* 0x80000007ff087210 */ /* 0x004fca0007ffe0ff */
[----:B------:R-:W-:Y:S01]  /*0170*/  IMAD R3, R8, R5, RZ ;  /* 0x0000000508037224 */ /* 0x000fe200078e02ff */
[----:B------:R-:W-:-:S03]  /*0180*/  MOV R8, R9 ;  /* 0x0000000900087202 */ /* 0x000fc60000000f00 */
[----:B------:R-:W-:Y:S01]  /*0190*/  IMAD.HI.U32 R7, R7, R3, R6 ;  /* 0x0000000307077227 */ /* 0x000fe200078e0006 */
[----:B------:R-:W-:-:S04]  /*01a0*/  IABS R6, R2 ;  /* 0x0000000200067213 */ /* 0x000fc80000000000 */
[----:B------:R-:W1:Y:S01]  /*01b0*/  I2F.RP R3, R6 ;  /* 0x0000000600037306 */ /* 0x000e620000209400 */
[----:B------:R-:W-:-:S04]  /*01c0*/  IMAD.HI.U32 R7, R7, R8, RZ ;  /* 0x0000000807077227 */ /* 0x000fc800078e00ff */
[----:B------:R-:W-:-:S05]  /*01d0*/  IMAD R0, R7, R0, R8 ;  /* 0x0000000007007224 */ /* 0x000fca00078e0208 */
[----:B------:R-:W-:Y:S01]  /*01e0*/  ISETP.GT.U32.AND P1, PT, R5, R0, PT ;  /* 0x000000000500720c */ /* 0x000fe20003f24070 */
[----:B-1----:R-:W1:-:S12]  /*01f0*/  MUFU.RCP R3, R3 ;  /* 0x0000000300037308 */ /* 0x002e580000001000 */
[-C--:B------:R-:W-:Y:S02]  /*0200*/  @!P1 IADD3 R0, PT, PT, R0, -R5.reuse, RZ ;  /* 0x8000000500009210 */ /* 0x080fe40007ffe0ff */
[----:B------:R-:W-:Y:S02]  /*0210*/  @!P1 IADD3 R7, PT, PT, R7, 0x1, RZ ;  /* 0x0000000107079810 */ /* 0x000fe40007ffe0ff */
[----:B------:R-:W-:Y:S02]  /*0220*/  ISETP.GE.U32.AND P0, PT, R0, R5, PT ;  /* 0x000000050000720c */ /* 0x000fe40003f06070 */
[----:B------:R-:W-:Y:S02]  /*0230*/  LOP3.LUT R0, R11, R4, RZ, 0x3c, !PT ;  /* 0x000000040b007212 */ /* 0x000fe400078e3cff */
[----:B------:R-:W-:Y:S01]  /*0240*/  ISETP.NE.AND P1, PT, R4, RZ, PT ;  /* 0x000000ff0400720c */ /* 0x000fe20003f25270 */
[----:B-1----:R-:W-:Y:S01]  /*0250*/  VIADD R5, R3, 0xffffffe ;  /* 0x0ffffffe03057836 */ /* 0x002fe20000000000 */
[----:B------:R-:W-:-:S05]  /*0260*/  ISETP.GE.AND P2, PT, R0, RZ, PT ;  /* 0x000000ff0000720c */ /* 0x000fca0003f46270 */
[----:B------:R-:W1:Y:S02]  /*0270*/  F2I.FTZ.U32.TRUNC.NTZ R5, R5 ;  /* 0x0000000500057305 */ /* 0x000e64000021f000 */
[----:B------:R-:W-:-:S06]  /*0280*/  @P0 IADD3 R7, PT, PT, R7, 0x1, RZ ;  /* 0x0000000107070810 */ /* 0x000fcc0007ffe0ff */
[----:B------:R-:W-:Y:S02]  /*0290*/  @!P2 IADD3 R7, PT, PT, -R7, RZ, RZ ;  /* 0x000000ff0707a210 */ /* 0x000fe40007ffe1ff */
[----:B------:R-:W-:-:S04]  /*02a0*/  @!P1 LOP3.LUT R7, RZ, R4, RZ, 0x33, !PT ;  /* 0x00000004ff079212 */ /* 0x000fc800078e33ff */
[----:B------:R-:W-:Y:S02]  /*02b0*/  I2FP.F32.S32 R0, R7 ;  /* 0x0000000700007245 */ /* 0x000fe40000201400 */
[----:B-1----:R-:W-:-:S04]  /*02c0*/  IADD3 R7, PT, PT, RZ, -R5, RZ ;  /* 0x80000005ff077210 */ /* 0x002fc80007ffe0ff */
[----:B------:R-:W1:Y:S01]  /*02d0*/  F2I.TRUNC.NTZ R0, R0 ;  /* 0x0000000000007305 */ /* 0x000e62000020f100 */
[----:B------:R-:W-:Y:S01]  /*02e0*/  IMAD R7, R7, R6, RZ ;  /* 0x0000000607077224 */ /* 0x000fe200078e02ff */
[----:B-1----:R-:W-:-:S05]  /*02f0*/  IADD3 R3, PT, PT, -R0, RZ, RZ ;  /* 0x000000ff00037210 */ /* 0x002fca0007ffe1ff */
[----:B------:R-:W-:Y:S02]  /*0300*/  IMAD R3, R4, R3, R11 ;  /* 0x0000000304037224 */ /* 0x000fe400078e020b */
[----:B------:R-:W-:-:S03]  /*0310*/  HFMA2 R4, -RZ, RZ, 0, 0 ;  /* 0x00000000ff047431 */ /* 0x000fc600000001ff */
[----:B------:R-:W-:Y:S02]  /*0320*/  IABS R8, R3 ;  /* 0x0000000300087213 */ /* 0x000fe40000000000 */
[----:B------:R-:W-:-:S04]  /*0330*/  IMAD.HI.U32 R4, R5, R7, R4 ;  /* 0x0000000705047227 */ /* 0x000fc800078e0004 */
[----:B------:R-:W-:-:S04]  /*0340*/  IMAD.MOV.U32 R5, RZ, RZ, R8 ;  /* 0x000000ffff057224 */ /* 0x000fc800078e0008 */
[----:B------:R-:W-:-:S05]  /*0350*/  IMAD.HI.U32 R4, R4, R5, RZ ;  /* 0x0000000504047227 */ /* 0x000fca00078e00ff */
[----:B------:R-:W-:-:S05]  /*0360*/  IADD3 R7, PT, PT, -R4, RZ, RZ ;  /* 0x000000ff04077210 */ /* 0x000fca0007ffe1ff */
[----:B------:R-:W-:-:S05]  /*0370*/  IMAD R5, R6, R7, R5 ;  /* 0x0000000706057224 */ /* 0x000fca00078e0205 */
[----:B------:R-:W-:-:S13]  /*0380*/  ISETP.GT.U32.AND P1, PT, R6, R5, PT ;  /* 0x000000050600720c */ /* 0x000fda0003f24070 */
[-C--:B------:R-:W-:Y:S02]  /*0390*/  @!P1 IADD3 R5, PT, PT, R5, -R6.reuse, RZ ;  /* 0x8000000605059210 */ /* 0x080fe40007ffe0ff */
[----:B------:R-:W-:Y:S02]  /*03a0*/  @!P1 IADD3 R4, PT, PT, R4, 0x1, RZ ;  /* 0x0000000104049810 */ /* 0x000fe40007ffe0ff */
[----:B------:R-:W-:Y:S02]  /*03b0*/  ISETP.GE.U32.AND P0, PT, R5, R6, PT ;  /* 0x000000060500720c */ /* 0x000fe40003f06070 */
[----:B------:R-:W-:Y:S01]  /*03c0*/  LOP3.LUT R5, R3, R2, RZ, 0x3c, !PT ;  /* 0x0000000203057212 */ /* 0x000fe200078e3cff */
[----:B------:R-:W1:Y:S01]  /*03d0*/  LDC.64 R6, c[0x0][0x3c0] ;  /* 0x0000f000ff067b82 */ /* 0x000e620000000a00 */
[----:B------:R-:W-:Y:S02]  /*03e0*/  ISETP.NE.AND P1, PT, R2, RZ, PT ;  /* 0x000000ff0200720c */ /* 0x000fe40003f25270 */
[----:B------:R-:W-:-:S07]  /*03f0*/  ISETP.GE.AND P2, PT, R5, RZ, PT ;  /* 0x000000ff0500720c */ /* 0x000fce0003f46270 */
[----:B------:R-:W-:-:S05]  /*0400*/  @P0 IADD3 R4, PT, PT, R4, 0x1, RZ ;  /* 0x0000000104040810 */ /* 0x000fca0007ffe0ff */
[----:B------:R-:W-:Y:S02]  /*0410*/  IMAD.MOV.U32 R8, RZ, RZ, R4 ;  /* 0x000000ffff087224 */ /* 0x000fe400078e0004 */
[----:B------:R-:W2:Y:S03]  /*0420*/  LDC.64 R4, c[0x0][0x3b0] ;  /* 0x0000ec00ff047b82 */ /* 0x000ea60000000a00 */
[----:B------:R-:W-:Y:S02]  /*0430*/  @!P2 IADD3 R8, PT, PT, -R8, RZ, RZ ;  /* 0x000000ff0808a210 */ /* 0x000fe40007ffe1ff */
[----:B------:R-:W-:Y:S01]  /*0440*/  @!P1 LOP3.LUT R8, RZ, R2, RZ, 0x33, !PT ;  /* 0x00000002ff089212 */ /* 0x000fe200078e33ff */
[----:B-1----:R-:W-:-:S03]  /*0450*/  IMAD.WIDE R6, R3, 0x4, R6 ;  /* 0x0000000403067825 */ /* 0x002fc600078e0206 */
[----:B------:R-:W-:Y:S02]  /*0460*/  I2FP.F32.S32 R8, R8 ;  /* 0x0000000800087245 */ /* 0x000fe40000201400 */
[----:B0-----:R-:W3:Y:S02]  /*0470*/  LDG.E R10, desc[UR6][R6.64] ;  /* 0x00000006060a7981 */ /* 0x001ee4000c1e1900 */
[----:B------:R-:W2:Y:S02]  /*0480*/  F2I.TRUNC.NTZ R9, R8 ;  /* 0x0000000800097305 */ /* 0x000ea4000020f100 */
[----:B--2---:R-:W-:-:S05]  /*0490*/  IMAD.WIDE R4, R9, 0x4, R4 ;  /* 0x0000000409047825 */ /* 0x004fca00078e0204 */
[----:B------:R-:W3:Y:S02]  /*04a0*/  LDG.E R9, desc[UR6][R4.64] ;  /* 0x0000000604097981 */ /* 0x000ee4000c1e1900 */
[----:B---3--:R-:W-:-:S13]  /*04b0*/  FSETP.GEU.AND P0, PT, R9, R10, PT ;  /* 0x0000000a0900720b */ /* 0x008fda0003f0e000 */
[----:B------:R-:W-:Y:S05]  /*04c0*/  @P0 EXIT ;  /* 0x000000000000094d */ /* 0x000fea0003800000 */
[----:B------:R-:W0:Y:S01]  /*04d0*/  LDCU UR4, c[0x0][0x398] ;  /* 0x00007300ff0477ac */ /* 0x000e220008000800 */
[----:B------:R-:W-:Y:S01]  /*04e0*/  MOV R19, RZ ;  /* 0x000000ff00137202 */ /* 0x000fe20000000f00 */
[----:B------:R-:W-:Y:S01]  /*04f0*/  IMAD.MOV.U32 R16, RZ, RZ, RZ ;  /* 0x000000ffff107224 */ /* 0x000fe200078e00ff */
[----:B------:R-:W-:Y:S02]  /*0500*/  MOV R18, 0x3f800000 ;  /* 0x3f80000000127802 */ /* 0x000fe40000000f00 */
[----:B------:R-:W-:Y:S01]  /*0510*/  MOV R14, RZ ;  /* 0x000000ff000e7202 */ /* 0x000fe20000000f00 */
[----:B0-----:R-:W-:-:S09]  /*0520*/  UISETP.GE.AND UP0, UPT, UR4, 0x1, UPT ;  /* 0x000000010400788c */ /* 0x001fd2000bf06270 */
[----:B------:R-:W-:Y:S05]  /*0530*/  BRA.U !UP0, `(.L_x_0) ;  /* 0x0000001d08707547 */ /* 0x000fea000b800000 */
[----:B------:R-:W0:Y:S01]  /*0540*/  LDC.64 R4, c[0x0][0x3c8] ;  /* 0x0000f200ff047b82 */ /* 0x000e220000000a00 */
[----:B------:R-:W1:Y:S01]  /*0550*/  LDCU.64 UR10, c[0x0][0x3a0] ;  /* 0x00007400ff0a77ac */ /* 0x000e620008000a00 */
[----:B------:R-:W2:Y:S06]  /*0560*/  LDCU.64 UR8, c[0x0][0x3a8] ;  /* 0x00007500ff0877ac */ /* 0x000eac0008000a00 */
[----:B------:R-:W3:Y:S08]  /*0570*/  LDC.64 R12, c[0x0][0x3d0] ;  /* 0x0000f400ff0c7b82 */ /* 0x000ef00000000a00 */
[----:B------:R-:W4:Y:S01]  /*0580*/  LDC.64 R6, c[0x0][0x3b8] ;  /* 0x0000ee00ff067b82 */ /* 0x000f220000000a00 */
[----:B0-----:R-:W-:-:S05]  /*0590*/  IMAD.WIDE R4, R0, 0x4, R4 ;  /* 0x0000000400047825 */ /* 0x001fca00078e0204 */
[----:B------:R0:W5:Y:S01]  /*05a0*/  LDG.E R8, desc[UR6][R4.64] ;  /* 0x0000000604087981 */ /* 0x000162000c1e1900 */
[----:B---3--:R-:W-:-:S04]  /*05b0*/  IMAD.WIDE R12, R0, 0x4, R12 ;  /* 0x00000004000c7825 */ /* 0x008fc800078e020c */
[----:B----4-:R-:W-:Y:S02]  /*05c0*/  IMAD.WIDE R2, R3, 0x4, R6 ;  /* 0x0000000403027825 */ /* 0x010fe400078e0206 */
[----:B------:R0:W5:Y:S04]  /*05d0*/  LDG.E R7, desc[UR6][R12.64] ;  /* 0x000000060c077981 */ /* 0x000168000c1e1900 */
[----:B------:R0:W5:Y:S01]  /*05e0*/  LDG.E R6, desc[UR6][R2.64] ;  /* 0x0000000602067981 */ /* 0x000162000c1e1900 */
[----:B------:R-:W-:Y:S02]  /*05f0*/  HFMA2 R16, -RZ, RZ, 0, 0 ;  /* 0x00000000ff107431 */ /* 0x000fe400000001ff */
[----:B------:R-:W-:Y:S01]  /*0600*/  HFMA2 R19, -RZ, RZ, 0, 0 ;  /* 0x00000000ff137431 */ /* 0x000fe200000001ff */
[----:B------:R-:W-:-:S02]  /*0610*/  MOV R18, 0x3f800000 ;  /* 0x3f80000000127802 */ /* 0x000fc40000000f00 */
[----:B------:R-:W-:Y:S01]  /*0620*/  MOV R14, RZ ;  /* 0x000000ff000e7202 */ /* 0x000fe20000000f00 */
[----:B-12---:R-:W-:-:S12]  /*0630*/  UIADD3 UR4, UPT, UPT, -UR4, URZ, URZ ;  /* 0x000000ff04047290 */ /* 0x006fd8000fffe1ff */
.L_x_25:
[----:B0-----:R-:W-:Y:S01]  /*0640*/  IMAD.U32 R12, RZ, RZ, UR10 ;  /* 0x0000000aff0c7e24 */ /* 0x001fe2000f8e00ff */
[----:B------:R-:W-:Y:S02]  /*0650*/  MOV R13, UR11 ;  /* 0x0000000b000d7c02 */ /* 0x000fe40008000f00 */
[----:B------:R-:W-:Y:S02]  /*0660*/  MOV R20, UR8 ;  /* 0x0000000800147c02 */ /* 0x000fe40008000f00 */
[----:B------:R-:W-:Y:S01]  /*0670*/  MOV R21, UR9 ;  /* 0x0000000900157c02 */ /* 0x000fe20008000f00 */
[----:B------:R-:W2:Y:S04]  /*0680*/  LDG.E R23, desc[UR6][R12.64] ;  /* 0x000000060c177981 */ /* 0x000ea8000c1e1900 */
[----:B------:R-:W3:Y:S01]  /*0690*/  LDG.E R25, desc[UR6][R20.64] ;  /* 0x0000000614197981 */ /* 0x000ee2000c1e1900 */
[----:B------:R-:W-:Y:S01]  /*06a0*/  UIADD3 UR4, UPT, UPT, UR4, 0x1, URZ ;  /* 0x0000000104047890 */ /* 0x000fe2000fffe0ff */
[----:B------:R-:W-:Y:S01]  /*06b0*/  BSSY.RECONVERGENT B0, `(.L_x_1) ;  /* 0x000004a000007945 */ /* 0x000fe20003800200 */
[----:B------:R-:W-:Y:S01]  /*06c0*/  MOV R5, 0x3f800000 ;  /* 0x3f80000000057802 */ /* 0x000fe20000000f00 */
[----:B------:R-:W-:Y:S01]  /*06d0*/  IMAD.MOV.U32 R2, RZ, RZ, 0x3f800000 ;  /* 0x3f800000ff027424 */ /* 0x000fe200078e00ff */
[----:B------:R-:W-:Y:S01]  /*06e0*/  UISETP.NE.AND UP2, UPT, UR4, URZ, UPT ;  /* 0x000000ff0400728c */ /* 0x000fe2000bf45270 */
[----:B--2--5:R-:W-:Y:S01]  /*06f0*/  FADD R3, R8, -R23 ;  /* 0x8000001708037221 */ /* 0x024fe20000000000 */
[----:B---3--:R-:W-:-:S04]  /*0700*/  FADD R0, R7, -R25 ;  /* 0x8000001907007221 */ /* 0x008fc80000000000 */
[----:B------:R-:W-:Y:S02]  /*0710*/  FSETP.NEU.AND P0, PT, R3, 1, PT ;  /* 0x3f8000000300780b */ /* 0x000fe40003f0d000 */
[----:B------:R-:W-:-:S11]  /*0720*/  FSETP.NEU.AND P1, PT, R0, 1, PT ;  /* 0x3f8000000000780b */ /* 0x000fd60003f2d000 */
[----:B------:R-:W-:Y:S05]  /*0730*/  @!P0 BRA `(.L_x_2) ;  /* 0x0000000400048947 */ /* 0x000fea0003800000 */
[----:B------:R-:W-:-:S13]  /*0740*/  FSETP.NAN.AND P0, PT, |R3|, |R3|, PT ;  /* 0x400000030300720b */ /* 0x000fda0003f08200 */
[----:B------:R-:W-:Y:S01]  /*0750*/  @P0 FADD R5, R3, 2 ;  /* 0x4000000003050421 */ /* 0x000fe20000000000 */
[----:B------:R-:W-:Y:S06]  /*0760*/  @P0 BRA `(.L_x_2) ;  /* 0x0000000000f80947 */ /* 0x000fec0003800000 */
[C---:B------:R-:W-:Y:S01]  /*0770*/  FMUL R4, |R3|.reuse, 16777216 ;  /* 0x4b80000003047820 */ /* 0x040fe20000400200 */
[C---:B------:R-:W-:Y:S02]  /*0780*/  FSETP.GEU.AND P0, PT, |R3|.reuse, 1.175494350822287508e-38, PT ;  /* 0x008000000300780b */ /* 0x040fe40003f0e200 */
[----:B------:R-:W-:Y:S02]  /*0790*/  MOV R22, 0x3a2c32e4 ;  /* 0x3a2c32e400167802 */ /* 0x000fe40000000f00 */
[----:B------:R-:W-:Y:S02]  /*07a0*/  FSEL R4, R4, |R3|, !P0 ;  /* 0x4000000304047208 */ /* 0x000fe40004000000 */
[----:B------:R-:W-:Y:S02]  /*07b0*/  FSEL R20, RZ, -24, P0 ;  /* 0xc1c00000ff147808 */ /* 0x000fe40000000000 */
[----:B------:R-:W-:Y:S02]  /*07c0*/  IADD3 R5, PT, PT, R4, -0x3f3504f3, RZ ;  /* 0xc0cafb0d04057810 */ /* 0x000fe40007ffe0ff */
[----:B------:R-:W-:-:S02]  /*07d0*/  FSETP.NEU.AND P0, PT, |R3|, +INF , PT ;  /* 0x7f8000000300780b */ /* 0x000fc40003f0d200 */
[----:B------:R-:W-:Y:S02]  /*07e0*/  LOP3.LUT R5, R5, 0xff800000, RZ, 0xc0, !PT ;  /* 0xff80000005057812 */ /* 0x000fe400078ec0ff */
[----:B------:R-:W-:Y:S02]  /*07f0*/  FSETP.NEU.AND P0, PT, R3, RZ, P0 ;  /* 0x000000ff0300720b */ /* 0x000fe4000070d000 */
[-C--:B------:R-:W-:Y:S02]  /*0800*/  IADD3 R15, PT, PT, R4, -R5.reuse, RZ ;  /* 0x80000005040f7210 */ /* 0x080fe40007ffe0ff */
[----:B------:R-:W-:-:S03]  /*0810*/  I2FP.F32.S32 R5, R5 ;  /* 0x0000000500057245 */ /* 0x000fc60000201400 */
[C---:B------:R-:W-:Y:S01]  /*0820*/  FADD R4, R15.reuse, 1 ;  /* 0x3f8000000f047421 */ /* 0x040fe20000000000 */
[----:B------:R-:W-:Y:S01]  /*0830*/  FADD R15, R15, -1 ;  /* 0xbf8000000f0f7421 */ /* 0x000fe20000000000 */
[----:B------:R-:W-:-:S03]  /*0840*/  FFMA R17, R5, 1.1920928955078125e-07, R20 ;  /* 0x3400000005117823 */ /* 0x000fc60000000014 */
[----:B------:R-:W-:Y:S01]  /*0850*/  FADD R13, R15, R15 ;  /* 0x0000000f0f0d7221 */ /* 0x000fe20000000000 */
[----:B------:R-:W0:Y:S01]  /*0860*/  MUFU.RCP R4, R4 ;  /* 0x0000000400047308 */ /* 0x000e220000001000 */
[----:B------:R-:W-:Y:S02]  /*0870*/  @!P0 FADD R3, R3, R3 ;  /* 0x0000000303038221 */ /* 0x000fe40000000000 */
[----:B0-----:R-:W-:-:S04]  /*0880*/  FMUL R12, R4, R13 ;  /* 0x0000000d040c7220 */ /* 0x001fc80000400000 */
[----:B------:R-:W-:Y:S01]  /*0890*/  FADD R20, R15, -R12 ;  /* 0x8000000c0f147221 */ /* 0x000fe20000000000 */
[C---:B------:R-:W-:Y:S01]  /*08a0*/  FMUL R13, R12.reuse, R12 ;  /* 0x0000000c0c0d7220 */ /* 0x040fe20000400000 */
[----:B------:R-:W-:Y:S02]  /*08b0*/  FFMA R5, R12, 1.4426950216293334961, R17 ;  /* 0x3fb8aa3b0c057823 */ /* 0x000fe40000000011 */
[----:B------:R-:W-:Y:S01]  /*08c0*/  FADD R20, R20, R20 ;  /* 0x0000001414147221 */ /* 0x000fe20000000000 */
[----:B------:R-:W-:Y:S01]  /*08d0*/  FFMA R22, R13, R22, 0.0032181653659790754318 ;  /* 0x3b52e7db0d167423 */ /* 0x000fe20000000016 */
[----:B------:R-:W-:Y:S02]  /*08e0*/  FADD R17, R17, -R5 ;  /* 0x8000000511117221 */ /* 0x000fe40000000000 */
[----:B------:R-:W-:Y:S01]  /*08f0*/  FFMA R15, R15, -R12, R20 ;  /* 0x8000000c0f0f7223 */ /* 0x000fe20000000014 */
[----:B------:R-:W-:Y:S01]  /*0900*/  FFMA R22, R13, R22, 0.018033718690276145935 ;  /* 0x3c93bb730d167423 */ /* 0x000fe20000000016 */
[----:B------:R-:W-:-:S02]  /*0910*/  FFMA R20, R12, 1.4426950216293334961, R17 ;  /* 0x3fb8aa3b0c147823 */ /* 0x000fc40000000011 */
[----:B------:R-:W-:Y:S01]  /*0920*/  FMUL R15, R4, R15 ;  /* 0x0000000f040f7220 */ /* 0x000fe20000400000 */
[----:B------:R-:W-:-:S03]  /*0930*/  FFMA R22, R13, R22, 0.12022458761930465698 ;  /* 0x3df6384f0d167423 */ /* 0x000fc60000000016 */
[----:B------:R-:W-:Y:S01]  /*0940*/  FFMA R17, R15, 1.4426950216293334961, R20 ;  /* 0x3fb8aa3b0f117823 */ /* 0x000fe20000000014 */
[----:B------:R-:W-:-:S03]  /*0950*/  FMUL R13, R13, R22 ;  /* 0x000000160d0d7220 */ /* 0x000fc60000400000 */
[----:B------:R-:W-:Y:S01]  /*0960*/  FFMA R20, R12, 1.9251366722983220825e-08, R17 ;  /* 0x32a55e340c147823 */ /* 0x000fe20000000011 */
[----:B------:R-:W-:-:S04]  /*0970*/  FMUL R4, R13, 3 ;  /* 0x404000000d047820 */ /* 0x000fc80000400000 */
[----:B------:R-:W-:Y:S01]  /*0980*/  FFMA R4, R15, R4, R20 ;  /* 0x000000040f047223 */ /* 0x000fe20000000014 */
[----:B------:R-:W-:-:S03]  /*0990*/  HFMA2 R20, -RZ, RZ, 0.64013671875, -15.109375 ;  /* 0x391fcb8eff147431 */ /* 0x000fc600000001ff */
[----:B------:R-:W-:-:S04]  /*09a0*/  FFMA R12, R12, R13, R4 ;  /* 0x0000000d0c0c7223 */ /* 0x000fc80000000004 */
[----:B------:R-:W-:-:S04]  /*09b0*/  FADD R15, R5, R12 ;  /* 0x0000000c050f7221 */ /* 0x000fc80000000000 */
[----:B------:R-:W-:Y:S01]  /*09c0*/  FMUL R4, R15, 2 ;  /* 0x400000000f047820 */ /* 0x000fe20000400000 */
[----:B------:R-:W-:-:S03]  /*09d0*/  FADD R5, -R5, R15 ;  /* 0x0000000f05057221 */ /* 0x000fc60000000100 */
[----:B------:R-:W0:Y:S01]  /*09e0*/  FRND R13, R4 ;  /* 0x00000004000d7307 */ /* 0x000e220000201000 */
[----:B------:R-:W-:Y:S01]  /*09f0*/  FADD R12, R12, -R5 ;  /* 0x800000050c0c7221 */ /* 0x000fe20000000000 */
[----:B------:R-:W-:Y:S01]  /*0a00*/  FFMA R15, R15, 2, -R4 ;  /* 0x400000000f0f7823 */ /* 0x000fe20000000804 */
[----:B------:R-:W-:-:S03]  /*0a10*/  FSETP.GT.AND P3, PT, |R4|, 152, PT ;  /* 0x431800000400780b */ /* 0x000fc60003f64200 */
[----:B------:R-:W-:Y:S02]  /*0a20*/  FFMA R12, R12, 2, R15 ;  /* 0x400000000c0c7823 */ /* 0x000fe4000000000f */
[----:B------:R-:W1:Y:S01]  /*0a30*/  F2I.NTZ R15, R4 ;  /* 0x00000004000f7305 */ /* 0x000e620000203100 */
[----:B0-----:R-:W-:Y:S01]  /*0a40*/  FADD R5, R4, -R13 ;  /* 0x8000000d04057221 */ /* 0x001fe20000000000 */
[----:B------:R-:W-:-:S03]  /*0a50*/  FSETP.GT.AND P2, PT, R13, RZ, PT ;  /* 0x000000ff0d00720b */ /* 0x000fc60003f44000 */
[----:B------:R-:W-:-:S04]  /*0a60*/  FADD R5, R5, R12 ;  /* 0x0000000c05057221 */ /* 0x000fc80000000000 */
[----:B------:R-:W-:-:S04]  /*0a70*/  FFMA R12, R5, R20, 0.0013391353422775864601 ;  /* 0x3aaf85ed050c7423 */ /* 0x000fc80000000014 */
[----:B------:R-:W-:-:S04]  /*0a80*/  FFMA R12, R5, R12, 0.0096188392490148544312 ;  /* 0x3c1d9856050c7423 */ /* 0x000fc8000000000c */
[----:B------:R-:W-:-:S04]  /*0a90*/  FFMA R12, R5, R12, 0.055503588169813156128 ;  /* 0x3d6357bb050c7423 */ /* 0x000fc8000000000c */
[C---:B------:R-:W-:Y:S01]  /*0aa0*/  FFMA R20, R5.reuse, R12, 0.24022644758224487305 ;  /* 0x3e75fdec05147423 */ /* 0x040fe2000000000c */
[----:B------:R-:W-:Y:S02]  /*0ab0*/  SEL R12, RZ, 0x83000000, P2 ;  /* 0x83000000ff0c7807 */ /* 0x000fe40001000000 */
[----:B------:R-:W-:Y:S01]  /*0ac0*/  FSETP.GEU.AND P2, PT, R4, RZ, PT ;  /* 0x000000ff0400720b */ /* 0x000fe20003f4e000 */
[----:B------:R-:W-:Y:S01]  /*0ad0*/  FFMA R20, R5, R20, 0.69314718246459960938 ;  /* 0x3f31721805147423 */ /* 0x000fe20000000014 */
[----:B-1----:R-:W-:Y:S01]  /*0ae0*/  LEA R15, R15, -R12, 0x17 ;  /* 0x8000000c0f0f7211 */ /* 0x002fe200078eb8ff */
[----:B------:R-:W-:Y:S02]  /*0af0*/  VIADD R13, R12, 0x7f000000 ;  /* 0x7f0000000c0d7836 */ /* 0x000fe40000000000 */
[----:B------:R-:W-:Y:S01]  /*0b00*/  FFMA R20, R5, R20, 1 ;  /* 0x3f80000005147423 */ /* 0x000fe20000000014 */
[----:B------:R-:W-:-:S03]  /*0b10*/  FSEL R5, RZ, +INF , !P2 ;  /* 0x7f800000ff057808 */ /* 0x000fc60005000000 */
[----:B------:R-:W-:-:S04]  /*0b20*/  FMUL R20, R13, R20 ;  /* 0x000000140d147220 */ /* 0x000fc80000400000 */
[----:B------:R-:W-:Y:S01]  /*0b30*/  @!P3 FMUL R5, R15, R20 ;  /* 0x000000140f05b220 */ /* 0x000fe20000400000 */
[----:B------:R-:W-:-:S07]  /*0b40*/  @!P0 LOP3.LUT R5, R3, 0x7fffffff, RZ, 0xc0, !PT ;  /* 0x7fffffff03058812 */ /* 0x000fce00078ec0ff */
.L_x_2:
[----:B------:R-:W-:Y:S05]  /*0b50*/  BSYNC.RECONVERGENT B0 ;  /* 0x0000000000007941 */ /* 0x000fea0003800200 */
.L_x_1:
[----:B------:R-:W-:Y:S04]  /*0b60*/  BSSY.RECONVERGENT B0, `(.L_x_3) ;  /* 0x0000043000007945 */ /* 0x000fe80003800200 */
        /* <DEDUP_REMOVED lines=13> */
[----:B------:R-:W-:-:S05]  /*0c40*/  IADD3 R3, PT, PT, R3, -R4, RZ ;  /* 0x8000000403037210 */ /* 0x000fca0007ffe0ff */
[C---:B------:R-:W-:Y:S01]  /*0c50*/  FADD R2, R3.reuse, 1 ;  /* 0x3f80000003027421 */ /* 0x040fe20000000000 */
[----:B------:R-:W-:Y:S01]  /*0c60*/  FADD R15, R3, -1 ;  /* 0xbf800000030f7421 */ /* 0x000fe20000000000 */
[----:B------:R-:W-:-:S03]  /*0c70*/  I2FP.F32.S32 R3, R4 ;  /* 0x0000000400037245 */ /* 0x000fc60000201400 */
[----:B------:R-:W-:Y:S01]  /*0c80*/  FADD R13, R15, R15 ;  /* 0x0000000f0f0d7221 */ /* 0x000fe20000000000 */
[----:B------:R-:W0:Y:S01]  /*0c90*/  MUFU.RCP R2, R2 ;  /* 0x0000000200027308 */ /* 0x000e220000001000 */
[----:B------:R-:W-:Y:S02]  /*0ca0*/  @!P0 FADD R0, R0, R0 ;  /* 0x0000000000008221 */ /* 0x000fe40000000000 */
[----:B0-----:R-:W-:Y:S01]  /*0cb0*/  FMUL R4, R2, R13 ;  /* 0x0000000d02047220 */ /* 0x001fe20000400000 */
[----:B------:R-:W-:-:S03]  /*0cc0*/  FFMA R13, R3, 1.1920928955078125e-07, R12 ;  /* 0x34000000030d7823 */ /* 0x000fc6000000000c */
[----:B------:R-:W-:Y:S01]  /*0cd0*/  FADD R17, R15, -R4 ;  /* 0x800000040f117221 */ /* 0x000fe20000000000 */
[CC--:B------:R-:W-:Y:S01]  /*0ce0*/  FMUL R12, R4.reuse, R4.reuse ;  /* 0x00000004040c7220 */ /* 0x0c0fe20000400000 */
[----:B------:R-:W-:Y:S02]  /*0cf0*/  FFMA R3, R4, 1.4426950216293334961, R13 ;  /* 0x3fb8aa3b04037823 */ /* 0x000fe4000000000d */
[----:B------:R-:W-:Y:S01]  /*0d00*/  FADD R20, R17, R17 ;  /* 0x0000001111147221 */ /* 0x000fe20000000000 */
[C---:B------:R-:W-:Y:S01]  /*0d10*/  FFMA R17, R12.reuse, R21, 0.0032181653659790754318 ;  /* 0x3b52e7db0c117423 */ /* 0x040fe20000000015 */
        /* <DEDUP_REMOVED lines=11> */
[----:B------:R-:W-:-:S03]  /*0dd0*/  IMAD.MOV.U32 R12, RZ, RZ, 0x391fcb8e ;  /* 0x391fcb8eff0c7424 */ /* 0x000fc600078e00ff */
        /* <DEDUP_REMOVED lines=20> */
[----:B------:R-:W-:Y:S02]  /*0f20*/  IADD3 R12, PT, PT, R4, 0x7f000000, RZ ;  /* 0x7f000000040c7810 */ /* 0x000fe40007ffe0ff */
[----:B-1----:R-:W-:Y:S01]  /*0f30*/  LEA R15, R15, -R4, 0x17 ;  /* 0x800000040f0f7211 */ /* 0x002fe200078eb8ff */
[----:B------:R-:W-:Y:S01]  /*0f40*/  FFMA R3, R3, R20, 1 ;  /* 0x3f80000003037423 */ /* 0x000fe20000000014 */
[----:B------:R-:W-:-:S03]  /*0f50*/  FSEL R2, RZ, +INF , !P1 ;  /* 0x7f800000ff027808 */ /* 0x000fc60004800000 */
[----:B------:R-:W-:-:S04]  /*0f60*/  FMUL R12, R12, R3 ;  /* 0x000000030c0c7220 */ /* 0x000fc80000400000 */
[----:B------:R-:W-:Y:S01]  /*0f70*/  @!P2 FMUL R2, R15, R12 ;  /* 0x0000000c0f02a220 */ /* 0x000fe20000400000 */
[----:B------:R-:W-:-:S07]  /*0f80*/  @!P0 LOP3.LUT R2, R0, 0x7fffffff, RZ, 0xc0, !PT ;  /* 0x7fffffff00028812 */ /* 0x000fce00078ec0ff */
.L_x_4:
[----:B------:R-:W-:Y:S05]  /*0f90*/  BSYNC.RECONVERGENT B0 ;  /* 0x0000000000007941 */ /* 0x000fea0003800200 */
.L_x_3:
[----:B------:R-:W-:Y:S01]  /*0fa0*/  FADD R0, R2, R5 ;  /* 0x0000000502007221 */ /* 0x000fe20000000000 */
[----:B------:R-:W-:Y:S03]  /*0fb0*/  BSSY.RECONVERGENT B0, `(.L_x_5) ;  /* 0x000000d000007945 */ /* 0x000fe60003800200 */
[----:B------:R0:W1:Y:S01]  /*0fc0*/  MUFU.RSQ R3, R0 ;  /* 0x0000000000037308 */ /* 0x0000620000001400 */
[----:B------:R-:W-:-:S04]  /*0fd0*/  IADD3 R2, PT, PT, R0, -0xd000000, RZ ;  /* 0xf300000000027810 */ /* 0x000fc80007ffe0ff */
[----:B------:R-:W-:-:S13]  /*0fe0*/  ISETP.GT.U32.AND P0, PT, R2, 0x727fffff, PT ;  /* 0x727fffff0200780c */ /* 0x000fda0003f04070 */
[----:B01----:R-:W-:Y:S05]  /*0ff0*/  @!P0 BRA `(.L_x_6) ;  /* 0x0000000000108947 */ /* 0x003fea0003800000 */
[----:B------:R-:W-:-:S07]  /*1000*/  MOV R17, 0x1020 ;  /* 0x0000102000117802 */ /* 0x000fce0000000f00 */
[----:B------:R-:W-:Y:S05]  /*1010*/  CALL.REL.NOINC `($__internal_1_$__cuda_sm20_sqrt_rn_f32_slowpath) ;  /* 0x0000001c00bc7944 */ /* 0x000fea0003c00000 */
[----:B------:R-:W-:Y:S01]  /*1020*/  MOV R5, R0 ;  /* 0x0000000000057202 */ /* 0x000fe20000000f00 */
[----:B------:R-:W-:Y:S06]  /*1030*/  BRA `(.L_x_7) ;  /* 0x0000000000107947 */ /* 0x000fec0003800000 */
.L_x_6:
[----:B------:R-:W-:Y:S01]  /*1040*/  FMUL.FTZ R5, R0, R3 ;  /* 0x0000000300057220 */ /* 0x000fe20000410000 */
[----:B------:R-:W-:-:S03]  /*1050*/  FMUL.FTZ R2, R3, 0.5 ;  /* 0x3f00000003027820 */ /* 0x000fc60000410000 */
[----:B------:R-:W-:-:S04]  /*1060*/  FFMA R0, -R5, R5, R0 ;  /* 0x0000000505007223 */ /* 0x000fc80000000100 */
[----:B------:R-:W-:-:S07]  /*1070*/  FFMA R5, R0, R2, R5 ;  /* 0x0000000200057223 */ /* 0x000fce0000000005 */
.L_x_7:
[----:B------:R-:W-:Y:S05]  /*1080*/  BSYNC.RECONVERGENT B0 ;  /* 0x0000000000007941 */ /* 0x000fea0003800200 */
.L_x_5:
[----:B------:R-:W-:Y:S01]  /*1090*/  FADD R3, -R6, R23 ;  /* 0x0000001706037221 */ /* 0x000fe20000000100 */
[----:B------:R-:W-:Y:S01]  /*10a0*/  FADD R0, -R10, R25 ;  /* 0x000000190a007221 */ /* 0x000fe20000000100 */
[----:B------:R-:W-:Y:S01]  /*10b0*/  BSSY.RECONVERGENT B0, `(.L_x_8) ;  /* 0x0000047000007945 */ /* 0x000fe20003800200 */
[----:B------:R-:W-:Y:S02]  /*10c0*/  HFMA2 R13, -RZ, RZ, 1.875, 0 ;  /* 0x3f800000ff0d7431 */ /* 0x000fe400000001ff */
[----:B------:R-:W-:Y:S01]  /*10d0*/  IMAD.MOV.U32 R2, RZ, RZ, 0x3f800000 ;  /* 0x3f800000ff027424 */ /* 0x000fe200078e00ff */
        /* <DEDUP_REMOVED lines=39> */
[----:B------:R-:W-:-:S04]  /*1350*/  FFMA R17, R17, R4, R22 ;  /* 0x0000000411117223 */ /* 0x000fc80000000016 */
[----:B------:R-:W-:-:S04]  /*1360*/  FFMA R17, R13, R24, R17 ;  /* 0x000000180d117223 */ /* 0x000fc80000000011 */
[----:B------:R-:W-:-:S04]  /*1370*/  FADD R15, R12, R17 ;  /* 0x000000110c0f7221 */ /* 0x000fc80000000000 */
[----:B------:R-:W-:Y:S01]  /*1380*/  FMUL R4, R15, 2 ;  /* 0x400000000f047820 */ /* 0x000fe20000400000 */
[----:B------:R-:W-:-:S03]  /*1390*/  FADD R12, -R12, R15 ;  /* 0x0000000f0c0c7221 */ /* 0x000fc60000000100 */
[----:B------:R-:W0:Y:S01]  /*13a0*/  FRND R13, R4 ;  /* 0x00000004000d7307 */ /* 0x000e220000201000 */
[----:B------:R-:W-:Y:S01]  /*13b0*/  FADD R12, R17, -R12 ;  /* 0x8000000c110c7221 */ /* 0x000fe20000000000 */
[----:B------:R-:W-:Y:S01]  /*13c0*/  FFMA R15, R15, 2, -R4 ;  /* 0x400000000f0f7823 */ /* 0x000fe20000000804 */
[----:B------:R-:W-:Y:S01]  /*13d0*/  IMAD.MOV.U32 R17, RZ, RZ, 0x391fcb8e ;  /* 0x391fcb8eff117424 */ /* 0x000fe200078e00ff */
[----:B------:R-:W-:Y:S02]  /*13e0*/  FSETP.GT.AND P3, PT, |R4|, 152, PT ;  /* 0x431800000400780b */ /* 0x000fe40003f64200 */
[----:B------:R-:W-:Y:S02]  /*13f0*/  FFMA R15, R12, 2, R15 ;  /* 0x400000000c0f7823 */ /* 0x000fe4000000000f */
[----:B------:R-:W1:Y:S01]  /*1400*/  F2I.NTZ R20, R4 ;  /* 0x0000000400147305 */ /* 0x000e620000203100 */
[----:B0-----:R-:W-:Y:S01]  /*1410*/  FADD R12, R4, -R13 ;  /* 0x8000000d040c7221 */ /* 0x001fe20000000000 */
[----:B------:R-:W-:-:S03]  /*1420*/  FSETP.GT.AND P2, PT, R13, RZ, PT ;  /* 0x000000ff0d00720b */ /* 0x000fc60003f44000 */
[----:B------:R-:W-:Y:S01]  /*1430*/  FADD R12, R12, R15 ;  /* 0x0000000f0c0c7221 */ /* 0x000fe20000000000 */
[----:B------:R-:W-:Y:S02]  /*1440*/  SEL R13, RZ, 0x83000000, P2 ;  /* 0x83000000ff0d7807 */ /* 0x000fe40001000000 */
[----:B------:R-:W-:Y:S01]  /*1450*/  FSETP.GEU.AND P2, PT, R4, RZ, PT ;  /* 0x000000ff0400720b */ /* 0x000fe20003f4e000 */
[----:B------:R-:W-:Y:S01]  /*1460*/  FFMA R15, R12, R17, 0.0013391353422775864601 ;  /* 0x3aaf85ed0c0f7423 */ /* 0x000fe20000000011 */
[----:B-1----:R-:W-:-:S03]  /*1470*/  LEA R20, R20, -R13, 0x17 ;  /* 0x8000000d14147211 */ /* 0x002fc600078eb8ff */
[----:B------:R-:W-:-:S04]  /*1480*/  FFMA R15, R12, R15, 0.0096188392490148544312 ;  /* 0x3c1d98560c0f7423 */ /* 0x000fc8000000000f */
[----:B------:R-:W-:-:S04]  /*1490*/  FFMA R15, R12, R15, 0.055503588169813156128 ;  /* 0x3d6357bb0c0f7423 */ /* 0x000fc8000000000f */
[----:B------:R-:W-:-:S04]  /*14a0*/  FFMA R15, R12, R15, 0.24022644758224487305 ;  /* 0x3e75fdec0c0f7423 */ /* 0x000fc8000000000f */
[C---:B------:R-:W-:Y:S01]  /*14b0*/  FFMA R17, R12.reuse, R15, 0.69314718246459960938 ;  /* 0x3f3172180c117423 */ /* 0x040fe2000000000f */
[----:B------:R-:W-:Y:S02]  /*14c0*/  IADD3 R15, PT, PT, R13, 0x7f000000, RZ ;  /* 0x7f0000000d0f7810 */ /* 0x000fe40007ffe0ff */
[----:B------:R-:W-:Y:S01]  /*14d0*/  FSEL R13, RZ, +INF , !P2 ;  /* 0x7f800000ff0d7808 */ /* 0x000fe20005000000 */
[----:B------:R-:W-:-:S04]  /*14e0*/  FFMA R12, R12, R17, 1 ;  /* 0x3f8000000c0c7423 */ /* 0x000fc80000000011 */
[----:B------:R-:W-:-:S04]  /*14f0*/  FMUL R15, R15, R12 ;  /* 0x0000000c0f0f7220 */ /* 0x000fc80000400000 */
[----:B------:R-:W-:Y:S01]  /*1500*/  @!P3 FMUL R13, R20, R15 ;  /* 0x0000000f140db220 */ /* 0x000fe20000400000 */
[----:B------:R-:W-:-:S07]  /*1510*/  @!P0 LOP3.LUT R13, R3, 0x7fffffff, RZ, 0xc0, !PT ;  /* 0x7fffffff030d8812 */ /* 0x000fce00078ec0ff */
.L_x_9:
[----:B------:R-:W-:Y:S05]  /*1520*/  BSYNC.RECONVERGENT B0 ;  /* 0x0000000000007941 */ /* 0x000fea0003800200 */
.L_x_8:
[----:B------:R-:W-:Y:S04]  /*1530*/  BSSY.RECONVERGENT B0, `(.L_x_10) ;  /* 0x0000043000007945 */ /* 0x000fe80003800200 */
[----:B------:R-:W-:Y:S05]  /*1540*/  @!P1 BRA `(.L_x_11) ;  /* 0x0000000400049947 */ /* 0x000fea0003800000 */
[----:B------:R-:W-:-:S13]  /*1550*/  FSETP.NAN.AND P0, PT, |R0|, |R0|, PT ;  /* 0x400000000000720b */ /* 0x000fda0003f08200 */
[----:B------:R-:W-:Y:S01]  /*1560*/  @P0 FADD R2, R0, 2 ;  /* 0x4000000000020421 */ /* 0x000fe20000000000 */
[----:B------:R-:W-:Y:S06]  /*1570*/  @P0 BRA `(.L_x_11) ;  /* 0x0000000000f80947 */ /* 0x000fec0003800000 */
[C---:B------:R-:W-:Y:S01]  /*1580*/  FMUL R3, |R0|.reuse, 16777216 ;  /* 0x4b80000000037820 */ /* 0x040fe20000400200 */
[----:B------:R-:W-:Y:S01]  /*1590*/  FSETP.GEU.AND P0, PT, |R0|, 1.175494350822287508e-38, PT ;  /* 0x008000000000780b */ /* 0x000fe20003f0e200 */
[----:B------:R-:W-:-:S03]  /*15a0*/  IMAD.MOV.U32 R21, RZ, RZ, 0x3a2c32e4 ;  /* 0x3a2c32e4ff157424 */ /* 0x000fc600078e00ff */
[----:B------:R-:W-:Y:S02]  /*15b0*/  FSEL R3, R3, |R0|, !P0 ;  /* 0x4000000003037208 */ /* 0x000fe40004000000 */
[----:B------:R-:W-:Y:S02]  /*15c0*/  FSEL R12, RZ, -24, P0 ;  /* 0xc1c00000ff0c7808 */ /* 0x000fe40000000000 */
[----:B------:R-:W-:Y:S02]  /*15d0*/  IADD3 R2, PT, PT, R3, -0x3f3504f3, RZ ;  /* 0xc0cafb0d03027810 */ /* 0x000fe40007ffe0ff */
[----:B------:R-:W-:Y:S02]  /*15e0*/  FSETP.NEU.AND P0, PT, |R0|, +INF , PT ;  /* 0x7f8000000000780b */ /* 0x000fe40003f0d200 */
[----:B------:R-:W-:Y:S02]  /*15f0*/  LOP3.LUT R4, R2, 0xff800000, RZ, 0xc0, !PT ;  /* 0xff80000002047812 */ /* 0x000fe400078ec0ff */
[----:B------:R-:W-:-:S02]  /*1600*/  FSETP.NEU.AND P0, PT, R0, RZ, P0 ;  /* 0x000000ff0000720b */ /* 0x000fc4000070d000 */
        /* <DEDUP_REMOVED lines=53> */
.L_x_11:
[----:B------:R-:W-:Y:S05]  /*1960*/  BSYNC.RECONVERGENT B0 ;  /* 0x0000000000007941 */ /* 0x000fea0003800200 */
.L_x_10:
[----:B------:R-:W-:Y:S01]  /*1970*/  FADD R13, R2, R13 ;  /* 0x0000000d020d7221 */ /* 0x000fe20000000000 */
[----:B------:R-:W-:Y:S03]  /*1980*/  BSSY.RECONVERGENT B0, `(.L_x_12) ;  /* 0x000000e000007945 */ /* 0x000fe60003800200 */
[----:B------:R0:W1:Y:S01]  /*1990*/  MUFU.RSQ R0, R13 ;  /* 0x0000000d00007308 */ /* 0x0000620000001400 */
[----:B------:R-:W-:-:S04]  /*19a0*/  IADD3 R2, PT, PT, R13, -0xd000000, RZ ;  /* 0xf30000000d027810 */ /* 0x000fc80007ffe0ff */
[----:B------:R-:W-:-:S13]  /*19b0*/  ISETP.GT.U32.AND P0, PT, R2, 0x727fffff, PT ;  /* 0x727fffff0200780c */ /* 0x000fda0003f04070 */
[----:B01----:R-:W-:Y:S05]  /*19c0*/  @!P0 BRA `(.L_x_13) ;  /* 0x0000000000148947 */ /* 0x003fea0003800000 */
[----:B------:R-:W-:Y:S01]  /*19d0*/  IMAD.MOV.U32 R0, RZ, RZ, R13 ;  /* 0x000000ffff007224 */ /* 0x000fe200078e000d */
[----:B------:R-:W-:-:S07]  /*19e0*/  MOV R17, 0x1a00 ;  /* 0x00001a0000117802 */ /* 0x000fce0000000f00 */
[----:B------:R-:W-:Y:S05]  /*19f0*/  CALL.REL.NOINC `($__internal_1_$__cuda_sm20_sqrt_rn_f32_slowpath) ;  /* 0x0000001400447944 */ /* 0x000fea0003c00000 */
[----:B------:R-:W-:Y:S01]  /*1a00*/  MOV R4, R0 ;  /* 0x0000000000047202 */ /* 0x000fe20000000f00 */
[----:B------:R-:W-:Y:S06]  /*1a10*/  BRA `(.L_x_14) ;  /* 0x0000000000107947 */ /* 0x000fec0003800000 */
.L_x_13:
[----:B------:R-:W-:Y:S01]  /*1a20*/  FMUL.FTZ R4, R13, R0 ;  /* 0x000000000d047220 */ /* 0x000fe20000410000 */
[----:B------:R-:W-:-:S03]  /*1a30*/  FMUL.FTZ R0, R0, 0.5 ;  /* 0x3f00000000007820 */ /* 0x000fc60000410000 */
[----:B------:R-:W-:-:S04]  /*1a40*/  FFMA R3, -R4, R4, R13 ;  /* 0x0000000404037223 */ /* 0x000fc8000000010d */
[----:B------:R-:W-:-:S07]  /*1a50*/  FFMA R4, R3, R0, R4 ;  /* 0x0000000003047223 */ /* 0x000fce0000000004 */
.L_x_14:
[----:B------:R-:W-:Y:S05]  /*1a60*/  BSYNC.RECONVERGENT B0 ;  /* 0x0000000000007941 */ /* 0x000fea0003800200 */
.L_x_12:
[----:B------:R-:W0:Y:S01]  /*1a70*/  LDC R12, c[0x0][0x3d8] ;  /* 0x0000f600ff0c7b82 */ /* 0x000e220000000800 */
[----:B------:R-:W-:Y:S01]  /*1a80*/  BSSY.RECONVERGENT B0, `(.L_x_15) ;  /* 0x000000f000007945 */ /* 0x000fe20003800200 */
[----:B0-----:R-:W0:Y:S08]  /*1a90*/  MUFU.RCP R0, R12 ;  /* 0x0000000c00007308 */ /* 0x001e300000001000 */
[----:B------:R-:W1:Y:S01]  /*1aa0*/  FCHK P0, R5, R12 ;  /* 0x0000000c05007302 */ /* 0x000e620000000000 */
[----:B0-----:R-:W-:-:S04]  /*1ab0*/  FFMA R3, R0, -R12, 1 ;  /* 0x3f80000000037423 */ /* 0x001fc8000000080c */
[----:B------:R-:W-:-:S04]  /*1ac0*/  FFMA R0, R0, R3, R0 ;  /* 0x0000000300007223 */ /* 0x000fc80000000000 */
[----:B------:R-:W-:-:S04]  /*1ad0*/  FFMA R2, R0, R5, RZ ;  /* 0x0000000500027223 */ /* 0x000fc800000000ff */
[----:B------:R-:W-:-:S04]  /*1ae0*/  FFMA R3, R2, -R12, R5 ;  /* 0x8000000c02037223 */ /* 0x000fc80000000005 */
[----:B------:R-:W-:Y:S01]  /*1af0*/  FFMA R3, R0, R3, R2 ;  /* 0x0000000300037223 */ /* 0x000fe20000000002 */
[----:B-1----:R-:W-:Y:S06]  /*1b00*/  @!P0 BRA `(.L_x_16) ;  /* 0x0000000000188947 */ /* 0x002fec0003800000 */
[----:B------:R-:W0:Y:S01]  /*1b10*/  LDCU UR5, c[0x0][0x3d8] ;  /* 0x00007b00ff0577ac */ /* 0x000e220008000800 */
[----:B------:R-:W-:Y:S02]  /*1b20*/  MOV R0, R5 ;  /* 0x0000000500007202 */ /* 0x000fe40000000f00 */
[----:B------:R-:W-:Y:S02]  /*1b30*/  MOV R12, 0x1b60 ;  /* 0x00001b60000c7802 */ /* 0x000fe40000000f00 */
[----:B0-----:R-:W-:-:S07]  /*1b40*/  MOV R21, UR5 ;  /* 0x0000000500157c02 */ /* 0x001fce0008000f00 */
[----:B------:R-:W-:Y:S05]  /*1b50*/  CALL.REL.NOINC `($__internal_2_$__cuda_sm3x_div_rn_noftz_f32_slowpath) ;  /* 0x0000001400487944 */ /* 0x000fea0003c00000 */
[----:B------:R-:W-:-:S07]  /*1b60*/  MOV R3, R0 ;  /* 0x0000000000037202 */ /* 0x000fce0000000f00 */
.L_x_16:
[----:B------:R-:W-:Y:S05]  /*1b70*/  BSYNC.RECONVERGENT B0 ;  /* 0x0000000000007941 */ /* 0x000fea0003800200 */
.L_x_15:
[----:B------:R-:W-:Y:S02]  /*1b80*/  HFMA2 R13, -RZ, RZ, 1.875, 0 ;  /* 0x3f800000ff0d7431 */ /* 0x000fe400000001ff */
[----:B------:R-:W-:Y:S01]  /*1b90*/  IMAD.MOV.U32 R0, RZ, RZ, 0x39b4c9fa ;  /* 0x39b4c9faff007424 */ /* 0x000fe200078e00ff */
[----:B------:R-:W0:Y:S01]  /*1ba0*/  FCHK P0, R4, 2900 ;  /* 0x4535400004007902 */ /* 0x000e220000000000 */
[----:B------:R-:W-:Y:S02]  /*1bb0*/  BSSY.RECONVERGENT B0, `(.L_x_17) ;  /* 0x000000b000007945 */ /* 0x000fe40003800200 */
[----:B------:R-:W-:-:S04]  /*1bc0*/  FFMA R13, R0, -2900, R13 ;  /* 0xc5354000000d7823 */ /* 0x000fc8000000000d */
[----:B------:R-:W-:-:S04]  /*1bd0*/  FFMA R13, R13, R0, 0.00034482759656384587288 ;  /* 0x39b4c9fa0d0d7423 */ /* 0x000fc80000000000 */
[----:B------:R-:W-:-:S04]  /*1be0*/  FFMA R15, R13, R4, RZ ;  /* 0x000000040d0f7223 */ /* 0x000fc800000000ff */
[----:B------:R-:W-:-:S04]  /*1bf0*/  FFMA R0, R15, -2900, R4 ;  /* 0xc53540000f007823 */ /* 0x000fc80000000004 */
[----:B------:R-:W-:Y:S01]  /*1c00*/  FFMA R0, R13, R0, R15 ;  /* 0x000000000d007223 */ /* 0x000fe2000000000f */
[----:B0-----:R-:W-:Y:S06]  /*1c10*/  @!P0 BRA `(.L_x_18) ;  /* 0x0000000000108947 */ /* 0x001fec0003800000 */
[----:B------:R-:W-:Y:S02]  /*1c20*/  MOV R0, R4 ;  /* 0x0000000400007202 */ /* 0x000fe40000000f00 */
[----:B------:R-:W-:Y:S02]  /*1c30*/  MOV R21, 0x45354000 ;  /* 0x4535400000157802 */ /* 0x000fe40000000f00 */
[----:B------:R-:W-:-:S07]  /*1c40*/  MOV R12, 0x1c60 ;  /* 0x00001c60000c7802 */ /* 0x000fce0000000f00 */
[----:B------:R-:W-:Y:S05]  /*1c50*/  CALL.REL.NOINC `($__internal_2_$__cuda_sm3x_div_rn_noftz_f32_slowpath) ;  /* 0x0000001400087944 */ /* 0x000fea0003c00000 */
.L_x_18:
[----:B------:R-:W-:Y:S05]  /*1c60*/  BSYNC.RECONVERGENT B0 ;  /* 0x0000000000007941 */ /* 0x000fea0003800200 */
.L_x_17:
[----:B------:R-:W-:Y:S01]  /*1c70*/  FADD R3, R0, R3 ;  /* 0x0000000300037221 */ /* 0x000fe20000000000 */
[----:B------:R-:W-:Y:S04]  /*1c80*/  BSSY.RECONVERGENT B0, `(.L_x_19) ;  /* 0x0000062000007945 */ /* 0x000fe80003800200 */
[----:B------:R-:W-:-:S13]  /*1c90*/  FSETP.GEU.AND P0, PT, R3, R18, PT ;  /* 0x000000120300720b */ /* 0x000fda0003f0e000 */
[----:B------:R-:W-:Y:S05]  /*1ca0*/  @P0 BRA `(.L_x_20) ;  /* 0x00000004007c0947 */ /* 0x000fea0003800000 */
[----:B------:R-:W-:Y:S01]  /*1cb0*/  FADD R19, R6, -R23 ;  /* 0x8000001706137221 */ /* 0x000fe20000000000 */
[----:B------:R-:W-:Y:S01]  /*1cc0*/  FADD R18, R10, -R25 ;  /* 0x800000190a127221 */ /* 0x000fe20000000000 */
[----:B------:R-:W-:Y:S04]  /*1cd0*/  BSSY.RECONVERGENT B1, `(.L_x_21) ;  /* 0x0000010000017945 */ /* 0x000fe80003800200 */
[----:B------:R-:W-:-:S04]  /*1ce0*/  FSETP.GT.AND P2, PT, |R19|, |R18|, PT ;  /* 0x400000121300720b */ /* 0x000fc80003f44200 */
[----:B------:R-:W-:Y:S02]  /*1cf0*/  FSEL R16, |R19|, |R18|, P2 ;  /* 0x4000001213107208 */ /* 0x000fe40001000200 */
[----:B------:R-:W-:Y:S02]  /*1d00*/  FSEL R0, |R18|, |R19|, P2 ;  /* 0x4000001312007208 */ /* 0x000fe40001000200 */
[----:B------:R-:W0:Y:S08]  /*1d10*/  MUFU.RCP R13, R16 ;  /* 0x00000010000d7308 */ /* 0x000e300000001000 */
[----:B------:R-:W1:Y:S01]  /*1d20*/  FCHK P0, R0, R16 ;  /* 0x0000001000007302 */ /* 0x000e620000000000 */
[----:B0-----:R-:W-:-:S04]  /*1d30*/  FFMA R2, -R16, R13, 1 ;  /* 0x3f80000010027423 */ /* 0x001fc8000000010d */
[----:B------:R-:W-:-:S04]  /*1d40*/  FFMA R13, R13, R2, R13 ;  /* 0x000000020d0d7223 */ /* 0x000fc8000000000d */
[----:B------:R-:W-:-:S04]  /*1d50*/  FFMA R2, R0, R13, RZ ;  /* 0x0000000d00027223 */ /* 0x000fc800000000ff */
[----:B------:R-:W-:-:S04]  /*1d60*/  FFMA R12, -R16, R2, R0 ;  /* 0x00000002100c7223 */ /* 0x000fc80000000100 */
[----:B------:R-:W-:Y:S01]  /*1d70*/  FFMA R2, R13, R12, R2 ;  /* 0x0000000c0d027223 */ /* 0x000fe20000000002 */
[----:B-1----:R-:W-:Y:S06]  /*1d80*/  @!P0 BRA `(.L_x_22) ;  /* 0x0000000000108947 */ /* 0x002fec0003800000 */
[----:B------:R-:W-:Y:S02]  /*1d90*/  MOV R21, R16 ;  /* 0x0000001000157202 */ /* 0x000fe40000000f00 */
[----:B------:R-:W-:-:S07]  /*1da0*/  MOV R12, 0x1dc0 ;  /* 0x00001dc0000c7802 */ /* 0x000fce0000000f00 */
[----:B------:R-:W-:Y:S05]  /*1db0*/  CALL.REL.NOINC `($__internal_2_$__cuda_sm3x_div_rn_noftz_f32_slowpath) ;  /* 0x0000001000b07944 */ /* 0x000fea0003c00000 */
[----:B------:R-:W-:-:S07]  /*1dc0*/  IMAD.MOV.U32 R2, RZ, RZ, R0 ;  /* 0x000000ffff027224 */ /* 0x000fce00078e0000 */
.L_x_22:
[----:B------:R-:W-:Y:S05]  /*1dd0*/  BSYNC.RECONVERGENT B1 ;  /* 0x0000000000017941 */ /* 0x000fea0003800200 */
.L_x_21:
[----:B------:R-:W-:Y:S02]  /*1de0*/  HFMA2 R13, -RZ, RZ, 0.89990234375, 10328 ;  /* 0x3b33710bff0d7431 */ /* 0x000fe400000001ff */
[----:B------:R-:W-:Y:S01]  /*1df0*/  FMUL R0, R2, R2 ;  /* 0x0000000202007220 */ /* 0x000fe20000400000 */
[----:B------:R-:W-:Y:S01]  /*1e00*/  FADD R14, -R8, R23 ;  /* 0x00000017080e7221 */ /* 0x000fe20000000100 */
[----:B------:R-:W-:Y:S01]  /*1e10*/  FADD R25, -R7, R25 ;  /* 0x0000001907197221 */ /* 0x000fe20000000100 */
[----:B------:R-:W-:Y:S01]  /*1e20*/  MOV R12, 0x3f6ee581 ;  /* 0x3f6ee581000c7802 */ /* 0x000fe20000000f00 */
[----:B------:R-:W-:Y:S01]  /*1e30*/  BSSY.RECONVERGENT B1, `(.L_x_23) ;  /* 0x0000029000017945 */ /* 0x000fe20003800200 */
[----:B------:R-:W-:Y:S02]  /*1e40*/  ISETP.GE.AND P0, PT, R18, RZ, PT ;  /* 0x000000ff1200720c */ /* 0x000fe40003f06270 */
[----:B------:R-:W-:Y:S01]  /*1e50*/  FSETP.GT.AND P3, PT, |R14|, |R25|, PT ;  /* 0x400000190e00720b */ /* 0x000fe20003f64200 */
[----:B------:R-:W-:Y:S01]  /*1e60*/  FFMA R13, R0, R13, -0.015681877732276916504 ;  /* 0xbc807748000d7423 */ /* 0x000fe2000000000d */
[----:B------:R-:W-:Y:S01]  /*1e70*/  FSETP.NEU.AND P4, PT, |R18|, |R19|, PT ;  /* 0x400000131200720b */ /* 0x000fe20003f8d200 */
[----:B------:R-:W-:Y:S01]  /*1e80*/  FADD R18, |R19|, |R18| ;  /* 0x4000001213127221 */ /* 0x000fe20000000200 */
[----:B------:R-:W-:Y:S01]  /*1e90*/  FSEL R23, |R14|, |R25|, P3 ;  /* 0x400000190e177208 */ /* 0x000fe20001800200 */
[----:B------:R-:W-:Y:S01]  /*1ea0*/  FFMA R13, R0, R13, 0.042200751602649688721 ;  /* 0x3d2cdab2000d7423 */ /* 0x000fe2000000000d */
[----:B------:R-:W-:-:S02]  /*1eb0*/  FSETP.NEU.AND P1, PT, R16, RZ, PT ;  /* 0x000000ff1000720b */ /* 0x000fc40003f2d000 */
[----:B------:R-:W0:Y:S01]  /*1ec0*/  MUFU.RCP R20, R23 ;  /* 0x0000001700147308 */ /* 0x000e220000001000 */
[----:B------:R-:W-:-:S04]  /*1ed0*/  FFMA R13, R0, R13, -0.074792981147766113281 ;  /* 0xbd992d10000d7423 */ /* 0x000fc8000000000d */
[----:B------:R-:W-:-:S04]  /*1ee0*/  FFMA R13, R0, R13, 0.10640415549278259277 ;  /* 0x3dd9ea6c000d7423 */ /* 0x000fc8000000000d */
[----:B------:R-:W-:-:S04]  /*1ef0*/  FFMA R13, R0, R13, -0.14207722246646881104 ;  /* 0xbe117cb1000d7423 */ /* 0x000fc8000000000d */
[----:B------:R-:W-:-:S04]  /*1f00*/  FFMA R13, R0, R13, 0.19993925094604492188 ;  /* 0x3e4cbce0000d7423 */ /* 0x000fc8000000000d */
[----:B------:R-:W-:-:S04]  /*1f10*/  FFMA R13, R0, R13, -0.33333197236061096191 ;  /* 0xbeaaaa7d000d7423 */ /* 0x000fc8000000000d */
[----:B------:R-:W-:-:S04]  /*1f20*/  FMUL R13, R0, R13 ;  /* 0x0000000d000d7220 */ /* 0x000fc80000400000 */
[----:B------:R-:W-:Y:S01]  /*1f30*/  FFMA R13, R13, R2, R2 ;  /* 0x000000020d0d7223 */ /* 0x000fe20000000002 */
[----:B------:R-:W-:-:S03]  /*1f40*/  FSEL R2, R12, 1.8663789033889770508, P2 ;  /* 0x3feee5810c027808 */ /* 0x000fc60001000000 */
[----:B------:R-:W-:-:S05]  /*1f50*/  FFMA R0, R12, 1.6832555532455444336, -R13 ;  /* 0x3fd774eb0c007823 */ /* 0x000fca000000080d */
[-C--:B------:R-:W-:Y:S01]  /*1f60*/  FSEL R12, R0, R13.reuse, P2 ;  /* 0x0000000d000c7208 */ /* 0x080fe20001000000 */
[----:B------:R-:W-:Y:S01]  /*1f70*/  HFMA2 R0, -RZ, RZ, 2.04296875, -15.78125 ;  /* 0x4016cbe4ff007431 */ /* 0x000fe200000001ff */
[----:B------:R-:W-:-:S05]  /*1f80*/  FSEL R13, R13, -R13, P2 ;  /* 0x8000000d0d0d7208 */ /* 0x000fca0001000000 */
[----:B------:R-:W-:Y:S01]  /*1f90*/  @!P0 FFMA R12, R2, 1.6832555532455444336, R13 ;  /* 0x3fd774eb020c8823 */ /* 0x000fe2000000000d */
[----:B0-----:R-:W-:Y:S01]  /*1fa0*/  FFMA R13, -R23, R20, 1 ;  /* 0x3f800000170d7423 */ /* 0x001fe20000000114 */
[----:B------:R-:W-:-:S03]  /*1fb0*/  @!P4 FSEL R12, R0, 0.78539818525314331055, !P0 ;  /* 0x3f490fdb000cc808 */ /* 0x000fc60004000000 */
[----:B------:R-:W-:Y:S01]  /*1fc0*/  FFMA R13, R20, R13, R20 ;  /* 0x0000000d140d7223 */ /* 0x000fe20000000014 */
[----:B------:R-:W-:Y:S02]  /*1fd0*/  FSEL R0, |R25|, |R14|, P3 ;  /* 0x4000000e19007208 */ /* 0x000fe40001800200 */
[----:B------:R-:W-:Y:S02]  /*1fe0*/  @!P1 FSEL R12, RZ, 3.1415927410125732422, P0 ;  /* 0x40490fdbff0c9808 */ /* 0x000fe40000000000 */
[----:B------:R-:W0:Y:S01]  /*1ff0*/  FCHK P1, R0, R23 ;  /* 0x0000001700007302 */ /* 0x000e220000020000 */
[----:B------:R-:W-:Y:S01]  /*2000*/  FSETP.NAN.AND P0, PT, R18, R18, PT ;  /* 0x000000121200720b */ /* 0x000fe20003f08000 */
[----:B------:R-:W-:Y:S01]  /*2010*/  FFMA R2, R0, R13, RZ ;  /* 0x0000000d00027223 */ /* 0x000fe200000000ff */
[----:B------:R-:W-:-:S03]  /*2020*/  LOP3.LUT R19, R12, 0x80000000, R19, 0xb8, !PT ;  /* 0x800000000c137812 */ /* 0x000fc600078eb813 */
[----:B------:R-:W-:Y:S01]  /*2030*/  FFMA R12, -R23, R2, R0 ;  /* 0x00000002170c7223 */ /* 0x000fe20000000100 */
[----:B------:R-:W-:-:S03]  /*2040*/  FSEL R19, R18, R19, P0 ;  /* 0x0000001312137208 */ /* 0x000fc60000000000 */
[----:B------:R-:W-:Y:S02]  /*2050*/  FFMA R2, R13, R12, R2 ;  /* 0x0000000c0d027223 */ /* 0x000fe40000000002 */
[----:B------:R-:W-:Y:S01]  /*2060*/  FADD R16, |R19|, -RZ ;  /* 0x800000ff13107221 */ /* 0x000fe20000000200 */
[----:B0-----:R-:W-:Y:S06]  /*2070*/  @!P1 BRA `(.L_x_24) ;  /* 0x0000000000109947 */ /* 0x001fec0003800000 */
[----:B------:R-:W-:Y:S02]  /*2080*/  MOV R21, R23 ;  /* 0x0000001700157202 */ /* 0x000fe40000000f00 */
[----:B------:R-:W-:-:S07]  /*2090*/  MOV R12, 0x20b0 ;  /* 0x000020b0000c7802 */ /* 0x000fce0000000f00 */
[----:B------:R-:W-:Y:S05]  /*20a0*/  CALL.REL.NOINC `($__internal_2_$__cuda_sm3x_div_rn_noftz_f32_slowpath) ;  /* 0x0000000c00f47944 */ /* 0x000fea0003c00000 */
[----:B------:R-:W-:-:S07]  /*20b0*/  IMAD.MOV.U32 R2, RZ, RZ, R0 ;  /* 0x000000ffff027224 */ /* 0x000fce00078e0000 */
.L_x_24:
[----:B------:R-:W-:Y:S05]  /*20c0*/  BSYNC.RECONVERGENT B1 ;  /* 0x0000000000017941 */ /* 0x000fea0003800200 */
.L_x_23:
[----:B------:R-:W-:Y:S01]  /*20d0*/  MOV R13, 0x3b33710b ;  /* 0x3b33710b000d7802 */ /* 0x000fe20000000f00 */
[----:B------:R-:W-:Y:S01]  /*20e0*/  FMUL R0, R2, R2 ;  /* 0x0000000202007220 */ /* 0x000fe20000400000 */
[----:B------:R-:W-:Y:S01]  /*20f0*/  HFMA2 R12, -RZ, RZ, 1.857421875, -1409 ;  /* 0x3f6ee581ff0c7431 */ /* 0x000fe200000001ff */
[C---:B------:R-:W-:Y:S01]  /*2100*/  ISETP.GE.AND P0, PT, R25.reuse, RZ, PT ;  /* 0x000000ff1900720c */ /* 0x040fe20003f06270 */
[----:B------:R-:W-:Y:S01]  /*2110*/  FADD R19, R4, R5 ;  /* 0x0000000504137221 */ /* 0x000fe20000000000 */
[----:B------:R-:W-:Y:S01]  /*2120*/  FFMA R13, R0, R13, -0.015681877732276916504 ;  /* 0xbc807748000d7423 */ /* 0x000fe2000000000d */
[----:B------:R-:W-:Y:S01]  /*2130*/  FSETP.NEU.AND P2, PT, |R25|, |R14|, PT ;  /* 0x4000000e1900720b */ /* 0x000fe20003f4d200 */
[----:B------:R-:W-:Y:S01]  /*2140*/  FADD R25, |R14|, |R25| ;  /* 0x400000190e197221 */ /* 0x000fe20000000200 */
[----:B------:R-:W-:Y:S01]  /*2150*/  FSETP.NEU.AND P1, PT, R23, RZ, PT ;  /* 0x000000ff1700720b */ /* 0x000fe20003f2d000 */
[----:B------:R-:W-:Y:S01]  /*2160*/  FFMA R13, R0, R13, 0.042200751602649688721 ;  /* 0x3d2cdab2000d7423 */ /* 0x000fe2000000000d */
[----:B------:R-:W-:-:S03]  /*2170*/  MOV R18, R3 ;  /* 0x0000000300127202 */ /* 0x000fc60000000f00 */
        /* <DEDUP_REMOVED lines=9> */
[-C--:B------:R-:W-:Y:S02]  /*2210*/  FSEL R15, R0, R13.reuse, P3 ;  /* 0x0000000d000f7208 */ /* 0x080fe40001800000 */
[----:B------:R-:W-:Y:S02]  /*2220*/  FSEL R13, R13, -R13, P3 ;  /* 0x8000000d0d0d7208 */ /* 0x000fe40001800000 */
[----:B------:R-:W-:-:S03]  /*2230*/  MOV R0, 0x4016cbe4 ;  /* 0x4016cbe400007802 */ /* 0x000fc60000000f00 */
[----:B------:R-:W-:Y:S01]  /*2240*/  @!P0 FFMA R15, R2, 1.6832555532455444336, R13 ;  /* 0x3fd774eb020f8823 */ /* 0x000fe2000000000d */
[----:B------:R-:W-:Y:S02]  /*2250*/  @!P2 FSEL R15, R0, 0.78539818525314331055, !P0 ;  /* 0x3f490fdb000fa808 */ /* 0x000fe40004000000 */
[----:B------:R-:W-:Y:S02]  /*2260*/  @!P1 FSEL R15, RZ, 3.1415927410125732422, P0 ;  /* 0x40490fdbff0f9808 */ /* 0x000fe40000000000 */
[----:B------:R-:W-:Y:S02]  /*2270*/  FSETP.NAN.AND P0, PT, R25, R25, PT ;  /* 0x000000191900720b */ /* 0x000fe40003f08000 */
[----:B------:R-:W-:-:S04]  /*2280*/  LOP3.LUT R14, R15, 0x80000000, R14, 0xb8, !PT ;  /* 0x800000000f0e7812 */ /* 0x000fc800078eb80e */
[----:B------:R-:W-:-:S07]  /*2290*/  FSEL R14, R25, R14, P0 ;  /* 0x0000000e190e7208 */ /* 0x000fce0000000000 */
.L_x_20:
[----:B------:R-:W-:Y:S05]  /*22a0*/  BSYNC.RECONVERGENT B0 ;  /* 0x0000000000007941 */ /* 0x000fea0003800200 */
.L_x_19:
[----:B------:R-:W-:Y:S02]  /*22b0*/  UIADD3 UR8, UP0, UPT, UR8, 0x4, URZ ;  /* 0x0000000408087890 */ /* 0x000fe4000ff1e0ff */
[----:B------:R-:W-:Y:S02]  /*22c0*/  UIADD3 UR10, UP1, UPT, UR10, 0x4, URZ ;  /* 0x000000040a0a7890 */ /* 0x000fe4000ff3e0ff */
[----:B------:R-:W-:Y:S02]  /*22d0*/  UIADD3.X UR9, UPT, UPT, URZ, UR9, URZ, UP0, !UPT ;  /* 0x00000009ff097290 */ /* 0x000fe400087fe4ff */
[----:B------:R-:W-:Y:S01]  /*22e0*/  UIADD3.X UR11, UPT, UPT, URZ, UR11, URZ, UP1, !UPT ;  /* 0x0000000bff0b7290 */ /* 0x000fe20008ffe4ff */
[----:B------:R-:W-:Y:S11]  /*22f0*/  BRA.U UP2, `(.L_x_25) ;  /* 0xffffffe102d07547 */ /* 0x000ff6000b83ffff */
.L_x_0:
[----:B------:R-:W0:Y:S02]  /*2300*/  LDCU UR4, c[0x0][0x400] ;  /* 0x00008000ff0477ac */ /* 0x000e240008000800 */
[----:B0-----:R-:W-:-:S13]  /*2310*/  FSETP.GTU.AND P0, PT, R16, UR4, PT ;  /* 0x0000000410007c0b */ /* 0x001fda000bf0c000 */
[----:B------:R-:W-:Y:S05]  /*2320*/  @P0 BRA `(.L_x_26) ;  /* 0x0000000800180947 */ /* 0x000fea0003800000 */
[C---:B------:R-:W-:Y:S01]  /*2330*/  FMUL R0, R14.reuse, 0.63661974668502807617 ;  /* 0x3f22f9830e007820 */ /* 0x040fe20000400000 */
[----:B------:R-:W-:Y:S01]  /*2340*/  FSETP.GE.AND P0, PT, |R14|, 105615, PT ;  /* 0x47ce47800e00780b */ /* 0x000fe20003f06200 */
[----:B------:R-:W-:Y:S04]  /*2350*/  BSSY.RECONVERGENT B0, `(.L_x_27) ;  /* 0x000003e000007945 */ /* 0x000fe80003800200 */
[----:B------:R-:W0:Y:S02]  /*2360*/  F2I.NTZ R0, R0 ;  /* 0x0000000000007305 */ /* 0x000e240000203100 */
[----:B0-----:R-:W-:-:S05]  /*2370*/  I2FP.F32.S32 R3, R0 ;  /* 0x0000000000037245 */ /* 0x001fca0000201400 */
[----:B------:R-:W-:-:S04]  /*2380*/  FFMA R2, R3, -1.5707962512969970703, R14 ;  /* 0xbfc90fda03027823 */ /* 0x000fc8000000000e */
[----:B------:R-:W-:-:S04]  /*2390*/  FFMA R2, R3, -7.5497894158615963534e-08, R2 ;  /* 0xb3a2216803027823 */ /* 0x000fc80000000002 */
[----:B------:R-:W-:Y:S01]  /*23a0*/  FFMA R4, R3, -5.3903029534742383927e-15, R2 ;  /* 0xa7c234c503047823 */ /* 0x000fe20000000002 */
[----:B------:R-:W-:Y:S06]  /*23b0*/  @!P0 BRA `(.L_x_28) ;  /* 0x0000000000dc8947 */ /* 0x000fec0003800000 */
[----:B------:R-:W-:-:S13]  /*23c0*/  FSETP.NEU.AND P0, PT, |R14|, +INF , PT ;  /* 0x7f8000000e00780b */ /* 0x000fda0003f0d200 */
[----:B------:R-:W-:Y:S01]  /*23d0*/  @!P0 FMUL R4, RZ, R14 ;  /* 0x0000000eff048220 */ /* 0x000fe20000400000 */
[----:B------:R-:W-:Y:S01]  /*23e0*/  @!P0 IMAD.MOV.U32 R0, RZ, RZ, RZ ;  /* 0x000000ffff008224 */ /* 0x000fe200078e00ff */
[----:B------:R-:W-:Y:S06]  /*23f0*/  @!P0 BRA `(.L_x_28) ;  /* 0x0000000000cc8947 */ /* 0x000fec0003800000 */
[----:B------:R-:W-:Y:S01]  /*2400*/  SHF.L.U32 R2, R14, 0x8, RZ ;  /* 0x000000080e027819 */ /* 0x000fe200000006ff */
[----:B------:R-:W-:Y:S01]  /*2410*/  HFMA2 R4, -RZ, RZ, 0, 0 ;  /* 0x00000000ff047431 */ /* 0x000fe200000001ff */
[----:B------:R-:W-:Y:S01]  /*2420*/  MOV R0, R1 ;  /* 0x0000000100007202 */ /* 0x000fe20000000f00 */
[----:B------:R-:W0:Y:S01]  /*2430*/  LDCU.64 UR8, c[0x4][URZ] ;  /* 0x01000000ff0877ac */ /* 0x000e220008000a00 */
[----:B------:R-:W-:Y:S01]  /*2440*/  LOP3.LUT R13, R2, 0x80000000, RZ, 0xfc, !PT ;  /* 0x80000000020d7812 */ /* 0x000fe200078efcff */
[----:B------:R-:W-:Y:S01]  /*2450*/  UMOV UR5, URZ ;  /* 0x000000ff00057c82 */ /* 0x000fe20008000000 */
[----:B------:R-:W-:-:S05]  /*2460*/  UMOV UR4, URZ ;  /* 0x000000ff00047c82 */ /* 0x000fca0008000000 */
.L_x_29:
[----:B0-----:R-:W-:Y:S02]  /*2470*/  MOV R6, UR8 ;  /* 0x0000000800067c02 */ /* 0x001fe40008000f00 */
[----:B------:R-:W-:-:S05]  /*2480*/  MOV R7, UR9 ;  /* 0x0000000900077c02 */ /* 0x000fca0008000f00 */
[----:B------:R-:W2:Y:S01]  /*2490*/  LDG.E.CONSTANT R2, desc[UR6][R6.64] ;  /* 0x0000000606027981 */ /* 0x000ea2000c1e9900 */
[----:B------:R-:W-:Y:S02]  /*24a0*/  UIADD3 UR8, UP0, UPT, UR8, 0x4, URZ ;  /* 0x0000000408087890 */ /* 0x000fe4000ff1e0ff */
[----:B------:R-:W-:Y:S02]  /*24b0*/  UIADD3 UR4, UPT, UPT, UR4, 0x1, URZ ;  /* 0x0000000104047890 */ /* 0x000fe4000fffe0ff */
[----:B------:R-:W-:Y:S02]  /*24c0*/  UIADD3.X UR9, UPT, UPT, URZ, UR9, URZ, UP0, !UPT ;  /* 0x00000009ff097290 */ /* 0x000fe400087fe4ff */
[----:B------:R-:W-:Y:S01]  /*24d0*/  UISETP.NE.AND UP0, UPT, UR4, 0x6, UPT ;  /* 0x000000060400788c */ /* 0x000fe2000bf05270 */
[----:B--2---:R-:W-:-:S03]  /*24e0*/  IMAD.WIDE.U32 R2, R2, R13, RZ ;  /* 0x0000000d02027225 */ /* 0x004fc600078e00ff */
[----:B------:R-:W-:-:S04]  /*24f0*/  IADD3 R5, P0, PT, R2, R4, RZ ;  /* 0x0000000402057210 */ /* 0x000fc80007f1e0ff */
[----:B------:R-:W-:Y:S01]  /*2500*/  IADD3.X R4, PT, PT, R3, UR5, RZ, P0, !PT ;  /* 0x0000000503047c10 */ /* 0x000fe200087fe4ff */
[----:B------:R0:W-:Y:S02]  /*2510*/  STL [R0], R5 ;  /* 0x0000000500007387 */ /* 0x0001e40000100800 */
[----:B0-----:R-:W-:Y:S01]  /*2520*/  VIADD R0, R0, 0x4 ;  /* 0x0000000400007836 */ /* 0x001fe20000000000 */
[----:B------:R-:W-:Y:S06]  /*2530*/  BRA.U UP0, `(.L_x_29) ;  /* 0xfffffffd00cc7547 */ /* 0x000fec000b83ffff */
[----:B------:R-:W-:Y:S01]  /*2540*/  SHF.R.U32.HI R5, RZ, 0x17, R14 ;  /* 0x00000017ff057819 */ /* 0x000fe2000001160e */
[----:B------:R0:W-:Y:S03]  /*2550*/  STL [R1+0x18], R4 ;  /* 0x0000180401007387 */ /* 0x0001e60000100800 */
[C---:B------:R-:W-:Y:S02]  /*2560*/  LOP3.LUT R0, R5.reuse, 0xe0, RZ, 0xc0, !PT ;  /* 0x000000e005007812 */ /* 0x040fe400078ec0ff */
[----:B------:R-:W-:Y:S02]  /*2570*/  LOP3.LUT P0, RZ, R5, 0x1f, RZ, 0xc0, !PT ;  /* 0x0000001f05ff7812 */ /* 0x000fe4000780c0ff */
[----:B------:R-:W-:-:S04]  /*2580*/  IADD3 R0, PT, PT, R0, -0x80, RZ ;  /* 0xffffff8000007810 */ /* 0x000fc80007ffe0ff */
[----:B------:R-:W-:-:S05]  /*2590*/  SHF.R.U32.HI R0, RZ, 0x5, R0 ;  /* 0x00000005ff007819 */ /* 0x000fca0000011600 */
[----:B------:R-:W-:-:S05]  /*25a0*/  IMAD R8, R0, -0x4, R1 ;  /* 0xfffffffc00087824 */ /* 0x000fca00078e0201 */
[----:B------:R-:W2:Y:S04]  /*25b0*/  LDL R0, [R8+0x18] ;  /* 0x0000180008007983 */ /* 0x000ea80000100800 */
[----:B------:R-:W2:Y:S04]  /*25c0*/  LDL R3, [R8+0x14] ;  /* 0x0000140008037983 */ /* 0x000ea80000100800 */
[----:B------:R-:W3:Y:S01]  /*25d0*/  @P0 LDL R2, [R8+0x10] ;  /* 0x0000100008020983 */ /* 0x000ee20000100800 */
[----:B------:R-:W-:Y:S01]  /*25e0*/  LOP3.LUT R5, R5, 0x1f, RZ, 0xc0, !PT ;  /* 0x0000001f05057812 */ /* 0x000fe200078ec0ff */
[----:B------:R-:W-:Y:S01]  /*25f0*/  UMOV UR4, 0x54442d19 ;  /* 0x54442d1900047882 */ /* 0x000fe20000000000 */
[----:B------:R-:W-:-:S02]  /*2600*/  UMOV UR5, 0x3bf921fb ;  /* 0x3bf921fb00057882 */ /* 0x000fc40000000000 */
[-C--:B--2---:R-:W-:Y:S02]  /*2610*/  @P0 SHF.L.W.U32.HI R0, R3, R5.reuse, R0 ;  /* 0x0000000503000219 */ /* 0x084fe40000010e00 */
[----:B---3--:R-:W-:Y:S02]  /*2620*/  @P0 SHF.L.W.U32.HI R3, R2, R5, R3 ;  /* 0x0000000502030219 */ /* 0x008fe40000010e03 */
[----:B------:R-:W-:Y:S02]  /*2630*/  ISETP.GE.AND P0, PT, R14, RZ, PT ;  /* 0x000000ff0e00720c */ /* 0x000fe40003f06270 */
[C---:B------:R-:W-:Y:S02]  /*2640*/  SHF.L.W.U32.HI R5, R3.reuse, 0x2, R0 ;  /* 0x0000000203057819 */ /* 0x040fe40000010e00 */
[----:B------:R-:W-:Y:S02]  /*2650*/  SHF.L.U32 R3, R3, 0x2, RZ ;  /* 0x0000000203037819 */ /* 0x000fe400000006ff */
[----:B------:R-:W-:-:S02]  /*2660*/  SHF.R.S32.HI R2, RZ, 0x1f, R5 ;  /* 0x0000001fff027819 */ /* 0x000fc40000011405 */
[----:B------:R-:W-:Y:S02]  /*2670*/  SHF.R.U32.HI R0, RZ, 0x1e, R0 ;  /* 0x0000001eff007819 */ /* 0x000fe40000011600 */
[C---:B------:R-:W-:Y:S02]  /*2680*/  LOP3.LUT R6, R2.reuse, R3, RZ, 0x3c, !PT ;  /* 0x0000000302067212 */ /* 0x040fe400078e3cff */
[----:B------:R-:W-:Y:S02]  /*2690*/  LOP3.LUT R7, R2, R5, RZ, 0x3c, !PT ;  /* 0x0000000502077212 */ /* 0x000fe400078e3cff */
[C---:B------:R-:W-:Y:S02]  /*26a0*/  LEA.HI R0, R5.reuse, R0, RZ, 0x1 ;  /* 0x0000000005007211 */ /* 0x040fe400078f08ff */
[----:B------:R-:W-:Y:S02]  /*26b0*/  LOP3.LUT R14, R5, R14, RZ, 0x3c, !PT ;  /* 0x0000000e050e7212 */ /* 0x000fe400078e3cff */
[----:B------:R-:W1:Y:S01]  /*26c0*/  I2F.F64.S64 R6, R6 ;  /* 0x0000000600067312 */ /* 0x000e620000301c00 */
[----:B0-----:R-:W-:-:S02]  /*26d0*/  IADD3 R4, PT, PT, -R0, RZ, RZ ;  /* 0x000000ff00047210 */ /* 0x001fc40007ffe1ff */
[----:B------:R-:W-:Y:S02]  /*26e0*/  ISETP.GE.AND P1, PT, R14, RZ, PT ;  /* 0x000000ff0e00720c */ /* 0x000fe40003f26270 */
[----:B------:R-:W-:Y:S01]  /*26f0*/  @!P0 MOV R0, R4 ;  /* 0x0000000400008202 */ /* 0x000fe20000000f00 */
[----:B-1----:R-:W-:-:S10]  /*2700*/  DMUL R2, R6, UR4 ;  /* 0x0000000406027c28 */ /* 0x002fd40008000000 */
[----:B------:R-:W0:Y:S02]  /*2710*/  F2F.F32.F64 R2, R2 ;  /* 0x0000000200027310 */ /* 0x000e240000301000 */
[----:B0-----:R-:W-:-:S07]  /*2720*/  FSEL R4, -R2, R2, !P1 ;  /* 0x0000000202047208 */ /* 0x001fce0004800100 */
.L_x_28:
[----:B------:R-:W-:Y:S05]  /*2730*/  BSYNC.RECONVERGENT B0 ;  /* 0x0000000000007941 */ /* 0x000fea0003800200 */
.L_x_27:
[----:B------:R-:W-:Y:S02]  /*2740*/  HFMA2 R2, -RZ, RZ, 0.487060546875, -0.0625 ;  /* 0x37cbac00ff027431 */ /* 0x000fe400000001ff */
[----:B------:R-:W-:Y:S01]  /*2750*/  FMUL R3, R4, R4 ;  /* 0x0000000404037220 */ /* 0x000fe20000400000 */
[C---:B------:R-:W-:Y:S01]  /*2760*/  LOP3.LUT R5, R0.reuse, 0x1, RZ, 0xc0, !PT ;  /* 0x0000000100057812 */ /* 0x040fe200078ec0ff */
[----:B------:R-:W-:Y:S01]  /*2770*/  IMAD.MOV.U32 R6, RZ, RZ, 0x3c0885e4 ;  /* 0x3c0885e4ff067424 */ /* 0x000fe200078e00ff */
[----:B------:R-:W-:Y:S01]  /*2780*/  IADD3 R0, PT, PT, R0, 0x1, RZ ;  /* 0x0000000100007810 */ /* 0x000fe20007ffe0ff */
[----:B------:R-:W-:Y:S01]  /*2790*/  BSSY.RECONVERGENT B0, `(.L_x_30) ;  /* 0x0000019000007945 */ /* 0x000fe20003800200 */
[----:B------:R-:W-:Y:S02]  /*27a0*/  ISETP.NE.U32.AND P0, PT, R5, 0x1, PT ;  /* 0x000000010500780c */ /* 0x000fe40003f05070 */
[----:B------:R-:W-:Y:S01]  /*27b0*/  IADD3 R5, PT, PT, R19, 0x1800000, RZ ;  /* 0x0180000013057810 */ /* 0x000fe20007ffe0ff */
[----:B------:R-:W-:Y:S01]  /*27c0*/  FFMA R2, R3, R2, -0.0013887860113754868507 ;  /* 0xbab607ed03027423 */ /* 0x000fe20000000002 */
[----:B------:R-:W-:-:S02]  /*27d0*/  FSEL R6, R6, 0.041666727513074874878, !P0 ;  /* 0x3d2aaabb06067808 */ /* 0x000fc40004000000 */
[----:B------:R-:W-:Y:S02]  /*27e0*/  MOV R7, 0x3e2aaaa8 ;  /* 0x3e2aaaa800077802 */ /* 0x000fe40000000f00 */
[----:B------:R-:W-:Y:S02]  /*27f0*/  FSEL R2, R2, -0.00019574658654164522886, P0 ;  /* 0xb94d415302027808 */ /* 0x000fe40000000000 */
[----:B------:R-:W-:Y:S02]  /*2800*/  LOP3.LUT R5, R5, 0x7f800000, RZ, 0xc0, !PT ;  /* 0x7f80000005057812 */ /* 0x000fe400078ec0ff */
[----:B------:R-:W-:Y:S01]  /*2810*/  LOP3.LUT P1, RZ, R0, 0x2, RZ, 0xc0, !PT ;  /* 0x0000000200ff7812 */ /* 0x000fe2000782c0ff */
[----:B------:R-:W-:Y:S01]  /*2820*/  FFMA R2, R3, R2, R6 ;  /* 0x0000000203027223 */ /* 0x000fe20000000006 */
[----:B------:R-:W-:Y:S02]  /*2830*/  FSEL R6, -R7, -0.4999999701976776123, !P0 ;  /* 0xbeffffff07067808 */ /* 0x000fe40004000100 */
[----:B------:R-:W-:-:S02]  /*2840*/  FSEL R0, R4, 1, !P0 ;  /* 0x3f80000004007808 */ /* 0x000fc40004000000 */
[----:B------:R-:W-:Y:S01]  /*2850*/  ISETP.GT.U32.AND P0, PT, R5, 0x1ffffff, PT ;  /* 0x01ffffff0500780c */ /* 0x000fe20003f04070 */
[C---:B------:R-:W-:Y:S02]  /*2860*/  FFMA R2, R3.reuse, R2, R6 ;  /* 0x0000000203027223 */ /* 0x040fe40000000006 */
[----:B------:R-:W-:-:S04]  /*2870*/  FFMA R3, R3, R0, RZ ;  /* 0x0000000003037223 */ /* 0x000fc800000000ff */
[----:B------:R-:W-:-:S04]  /*2880*/  FFMA R2, R3, R2, R0 ;  /* 0x0000000203027223 */ /* 0x000fc80000000000 */
[----:B------:R-:W-:Y:S02]  /*2890*/  @P1 FADD R2, RZ, -R2 ;  /* 0x80000002ff021221 */ /* 0x000fe40000000000 */
[----:B------:R-:W-:Y:S05]  /*28a0*/  @P0 BRA `(.L_x_31) ;  /* 0x00000000000c0947 */ /* 0x000fea0003800000 */
[----:B------:R-:W-:-:S07]  /*28b0*/  MOV R4, 0x28d0 ;  /* 0x000028d000047802 */ /* 0x000fce0000000f00 */
[----:B------:R-:W-:Y:S05]  /*28c0*/  CALL.REL.NOINC `($__internal_0_$__cuda_sm20_rcp_rn_f32_slowpath) ;  /* 0x0000000000c07944 */ /* 0x000fea0003c00000 */
[----:B------:R-:W-:Y:S05]  /*28d0*/  BRA `(.L_x_32) ;  /* 0x0000000000107947 */ /* 0x000fea0003800000 */
.L_x_31:
[----:B------:R-:W0:Y:S02]  /*28e0*/  MUFU.RCP R0, R19 ;  /* 0x0000001300007308 */ /* 0x000e240000001000 */
[----:B0-----:R-:W-:-:S04]  /*28f0*/  FFMA R3, R0, R19, -1 ;  /* 0xbf80000000037423 */ /* 0x001fc80000000013 */
[----:B------:R-:W-:-:S04]  /*2900*/  FADD.FTZ R3, -R3, -RZ ;  /* 0x800000ff03037221 */ /* 0x000fc80000010100 */
[----:B------:R-:W-:-:S07]  /*2910*/  FFMA R3, R0, R3, R0 ;  /* 0x0000000300037223 */ /* 0x000fce0000000000 */
.L_x_32:
[----:B------:R-:W-:Y:S05]  /*2920*/  BSYNC.RECONVERGENT B0 ;  /* 0x0000000000007941 */ /* 0x000fea0003800200 */
.L_x_30:
[----:B------:R-:W-:Y:S01]  /*2930*/  IADD3 R0, PT, PT, R19, -0xd000000, RZ ;  /* 0xf300000013007810 */ /* 0x000fe20007ffe0ff */
[----:B------:R0:W1:Y:S01]  /*2940*/  MUFU.RSQ R6, R19 ;  /* 0x0000001300067308 */ /* 0x0000620000001400 */
[----:B------:R-:W-:Y:S01]  /*2950*/  BSSY.RECONVERGENT B0, `(.L_x_33) ;  /* 0x000000d000007945 */ /* 0x000fe20003800200 */
[----:B------:R-:W-:Y:S01]  /*2960*/  FMUL R4, R2, R3 ;  /* 0x0000000302047220 */ /* 0x000fe20000400000 */
[----:B------:R-:W-:-:S13]  /*2970*/  ISETP.GT.U32.AND P0, PT, R0, 0x727fffff, PT ;  /* 0x727fffff0000780c */ /* 0x000fda0003f04070 */
[----:B0-----:R-:W-:Y:S05]  /*2980*/  @!P0 BRA `(.L_x_34) ;  /* 0x0000000000148947 */ /* 0x001fea0003800000 */
[----:B------:R-:W-:Y:S02]  /*2990*/  MOV R0, R19 ;  /* 0x0000001300007202 */ /* 0x000fe40000000f00 */
[----:B------:R-:W-:-:S07]  /*29a0*/  MOV R17, 0x29c0 ;  /* 0x000029c000117802 */ /* 0x000fce0000000f00 */
[----:B-1----:R-:W-:Y:S05]  /*29b0*/  CALL.REL.NOINC `($__internal_1_$__cuda_sm20_sqrt_rn_f32_slowpath) ;  /* 0x0000000400547944 */ /* 0x002fea0003c00000 */
[----:B------:R-:W-:Y:S01]  /*29c0*/  IMAD.MOV.U32 R5, RZ, RZ, R0 ;  /* 0x000000ffff057224 */ /* 0x000fe200078e0000 */
[----:B------:R-:W-:Y:S06]  /*29d0*/  BRA `(.L_x_35) ;  /* 0x0000000000107947 */ /* 0x000fec0003800000 */
.L_x_34:
[C---:B-1----:R-:W-:Y:S01]  /*29e0*/  FMUL.FTZ R0, R6.reuse, R19 ;  /* 0x0000001306007220 */ /* 0x042fe20000410000 */
[----:B------:R-:W-:-:S03]  /*29f0*/  FMUL.FTZ R2, R6, 0.5 ;  /* 0x3f00000006027820 */ /* 0x000fc60000410000 */
[----:B------:R-:W-:-:S04]  /*2a00*/  FFMA R5, -R0, R0, R19 ;  /* 0x0000000000057223 */ /* 0x000fc80000000113 */
[----:B------:R-:W-:-:S07]  /*2a10*/  FFMA R5, R5, R2, R0 ;  /* 0x0000000205057223 */ /* 0x000fce0000000000 */
.L_x_35:
[----:B------:R-:W-:Y:S05]  /*2a20*/  BSYNC.RECONVERGENT B0 ;  /* 0x0000000000007941 */ /* 0x000fea0003800200 */
.L_x_33:
[----:B------:R-:W0:Y:S01]  /*2a30*/  LDCU UR4, c[0x0][0x404] ;  /* 0x00008080ff0477ac */ /* 0x000e220008000800 */
[----:B------:R-:W-:Y:S02]  /*2a40*/  HFMA2 R0, -RZ, RZ, 0.96630859375, -0.0022525787353515625 ;  /* 0x3bbb989dff007431 */ /* 0x000fe400000001ff */
[----:B------:R-:W-:Y:S01]  /*2a50*/  FADD R9, -R9, R10 ;  /* 0x0000000a09097221 */ /* 0x000fe20000000100 */
[----:B------:R-:W-:Y:S01]  /*2a60*/  MOV R3, 0x437c0000 ;  /* 0x437c000000037802 */ /* 0x000fe20000000f00 */
[----:B------:R-:W-:Y:S02]  /*2a70*/  FMUL R4, R4, R5 ;  /* 0x0000000504047220 */ /* 0x000fe40000400000 */
[----:B0-----:R-:W-:-:S04]  /*2a80*/  FMUL.D2 R9, R9, UR4 ;  /* 0x0000000409097c20 */ /* 0x001fc80008300000 */
[----:B------:R-:W-:-:S04]  /*2a90*/  FFMA.SAT R0, R9, R0, 0.5 ;  /* 0x3f00000009007423 */ /* 0x000fc80000002000 */
[----:B------:R-:W-:-:S04]  /*2aa0*/  FFMA.RM R0, R0, R3, 12582913 ;  /* 0x4b40000100007423 */ /* 0x000fc80000004003 */
[C---:B------:R-:W-:Y:S01]  /*2ab0*/  FADD R2, R0.reuse, -12583039 ;  /* 0xcb40007f00027421 */ /* 0x040fe20000000000 */
[----:B------:R-:W-:-:S03]  /*2ac0*/  SHF.L.U32 R0, R0, 0x17, RZ ;  /* 0x0000001700007819 */ /* 0x000fc600000006ff */
[C---:B------:R-:W-:Y:S02]  /*2ad0*/  FFMA R6, R9.reuse, 1.4426950216293334961, -R2 ;  /* 0x3fb8aa3b09067823 */ /* 0x040fe40000000802 */
[----:B------:R-:W0:Y:S02]  /*2ae0*/  LDC.64 R2, c[0x0][0x388] ;  /* 0x0000e200ff027b82 */ /* 0x000e240000000a00 */
[----:B------:R-:W-:-:S06]  /*2af0*/  FFMA R9, R9, 1.925963033500011079e-08, R6 ;  /* 0x32a5706009097823 */ /* 0x000fcc0000000006 */
[----:B------:R-:W1:Y:S01]  /*2b00*/  LDC.64 R6, c[0x0][0x380] ;  /* 0x0000e000ff067b82 */ /* 0x000e620000000a00 */
[----:B------:R-:W2:Y:S01]  /*2b10*/  MUFU.EX2 R9, R9 ;  /* 0x0000000900097308 */ /* 0x000ea20000000800 */
[----:B0-----:R-:W-:-:S04]  /*2b20*/  IMAD.WIDE R2, R11, 0x4, R2 ;  /* 0x000000040b027825 */ /* 0x001fc800078e0202 */
[----:B--2---:R-:W-:-:S04]  /*2b30*/  FMUL R5, R0, R9 ;  /* 0x0000000900057220 */ /* 0x004fc80000400000 */
[----:B------:R-:W-:Y:S01]  /*2b40*/  FMUL R13, R4, R5 ;  /* 0x00000005040d7220 */ /* 0x000fe20000400000 */
[----:B-1----:R-:W-:-:S04]  /*2b50*/  IMAD.WIDE R4, R11, 0x4, R6 ;  /* 0x000000040b047825 */ /* 0x002fc800078e0206 */
[----:B------:R-:W-:Y:S04]  /*2b60*/  STG.E desc[UR6][R2.64], R13 ;  /* 0x0000000d02007986 */ /* 0x000fe8000c101906 */
[----:B------:R-:W-:Y:S01]  /*2b70*/  STG.E desc[UR6][R4.64], R18 ;  /* 0x0000001204007986 */ /* 0x000fe2000c101906 */
[----:B------:R-:W-:Y:S05]  /*2b80*/  EXIT ;  /* 0x000000000000794d */ /* 0x000fea0003800000 */
.L_x_26:
[----:B------:R-:W0:Y:S02]  /*2b90*/  LDC.64 R2, c[0x0][0x380] ;  /* 0x0000e000ff027b82 */ /* 0x000e240000000a00 */
[----:B0-----:R-:W-:-:S05]  /*2ba0*/  IMAD.WIDE R2, R11, 0x4, R2 ;  /* 0x000000040b027825 */ /* 0x001fca00078e0202 */
[----:B------:R-:W-:Y:S01]  /*2bb0*/  STG.E desc[UR6][R2.64], R18 ;  /* 0x0000001202007986 */ /* 0x000fe2000c101906 */
[----:B------:R-:W-:Y:S05]  /*2bc0*/  EXIT ;  /* 0x000000000000794d */ /* 0x000fea0003800000 */
        .weak           $__internal_0_$__cuda_sm20_rcp_rn_f32_slowpath
        .type           $__internal_0_$__cuda_sm20_rcp_rn_f32_slowpath,@function
        .size           $__internal_0_$__cuda_sm20_rcp_rn_f32_slowpath,($__internal_1_$__cuda_sm20_sqrt_rn_f32_slowpath - $__internal_0_$__cuda_sm20_rcp_rn_f32_slowpath)
$__internal_0_$__cuda_sm20_rcp_rn_f32_slowpath:
[----:B------:R-:W-:Y:S01]  /*2bd0*/  SHF.L.U32 R0, R19, 0x1, RZ ;  /* 0x0000000113007819 */ /* 0x000fe200000006ff */
[----:B------:R-:W-:Y:S03]  /*2be0*/  BSSY.RECONVERGENT B1, `(.L_x_36) ;  /* 0x0000030000017945 */ /* 0x000fe60003800200 */
[----:B------:R-:W-:-:S04]  /*2bf0*/  SHF.R.U32.HI R7, RZ, 0x18, R0 ;  /* 0x00000018ff077819 */ /* 0x000fc80000011600 */
[----:B------:R-:W-:-:S13]  /*2c00*/  ISETP.NE.U32.AND P0, PT, R7, RZ, PT ;  /* 0x000000ff0700720c */ /* 0x000fda0003f05070 */
[----:B------:R-:W-:Y:S05]  /*2c10*/  @P0 BRA `(.L_x_37) ;  /* 0x0000000000280947 */ /* 0x000fea0003800000 */
[----:B------:R-:W-:-:S04]  /*2c20*/  SHF.L.U32 R0, R19, 0x1, RZ ;  /* 0x0000000113007819 */ /* 0x000fc800000006ff */
[----:B------:R-:W-:-:S13]  /*2c30*/  ISETP.NE.AND P0, PT, R0, RZ, PT ;  /* 0x000000ff0000720c */ /* 0x000fda0003f05270 */
[----:B------:R-:W-:Y:S01]  /*2c40*/  @P0 FFMA R5, R19, 1.84467440737095516160e+19, RZ ;  /* 0x5f80000013050823 */ /* 0x000fe200000000ff */
[----:B------:R-:W-:Y:S08]  /*2c50*/  @!P0 MUFU.RCP R3, R19 ;  /* 0x0000001300038308 */ /* 0x000ff00000001000 */
[----:B------:R-:W0:Y:S02]  /*2c60*/  @P0 MUFU.RCP R0, R5 ;  /* 0x0000000500000308 */ /* 0x000e240000001000 */
[----:B0-----:R-:W-:-:S04]  /*2c70*/  @P0 FFMA R6, R5, R0, -1 ;  /* 0xbf80000005060423 */ /* 0x001fc80000000000 */
[----:B------:R-:W-:-:S04]  /*2c80*/  @P0 FADD.FTZ R7, -R6, -RZ ;  /* 0x800000ff06070221 */ /* 0x000fc80000010100 */
[----:B------:R-:W-:-:S04]  /*2c90*/  @P0 FFMA R0, R0, R7, R0 ;  /* 0x0000000700000223 */ /* 0x000fc80000000000 */
[----:B------:R-:W-:Y:S01]  /*2ca0*/  @P0 FFMA R3, R0, 1.84467440737095516160e+19, RZ ;  /* 0x5f80000000030823 */ /* 0x000fe200000000ff */
[----:B------:R-:W-:Y:S06]  /*2cb0*/  BRA `(.L_x_38) ;  /* 0x0000000000887947 */ /* 0x000fec0003800000 */
.L_x_37:
[----:B------:R-:W-:-:S05]  /*2cc0*/  VIADD R13, R7, 0xffffff03 ;  /* 0xffffff03070d7836 */ /* 0x000fca0000000000 */
[----:B------:R-:W-:-:S13]  /*2cd0*/  ISETP.GT.U32.AND P0, PT, R13, 0x1, PT ;  /* 0x000000010d00780c */ /* 0x000fda0003f04070 */
[----:B------:R-:W-:Y:S05]  /*2ce0*/  @P0 BRA `(.L_x_39) ;  /* 0x0000000000780947 */ /* 0x000fea0003800000 */
[----:B------:R-:W-:Y:S01]  /*2cf0*/  LOP3.LUT R0, R19, 0x7fffff, RZ, 0xc0, !PT ;  /* 0x007fffff13007812 */ /* 0x000fe200078ec0ff */
[----:B------:R-:W-:-:S03]  /*2d00*/  HFMA2 R8, -RZ, RZ, 0, 1.78813934326171875e-07 ;  /* 0x00000003ff087431 */ /* 0x000fc600000001ff */
[----:B------:R-:W-:-:S04]  /*2d10*/  LOP3.LUT R0, R0, 0x3f800000, RZ, 0xfc, !PT ;  /* 0x3f80000000007812 */ /* 0x000fc800078efcff */
[----:B------:R-:W0:Y:S01]  /*2d20*/  MUFU.RCP R3, R0 ;  /* 0x0000000000037308 */ /* 0x000e220000001000 */
[----:B------:R-:W-:Y:S01]  /*2d30*/  SHF.L.U32 R8, R8, R13, RZ ;  /* 0x0000000d08087219 */ /* 0x000fe200000006ff */
[----:B0-----:R-:W-:-:S04]  /*2d40*/  FFMA R5, R0, R3, -1 ;  /* 0xbf80000000057423 */ /* 0x001fc80000000003 */
[----:B------:R-:W-:-:S04]  /*2d50*/  FADD.FTZ R6, -R5, -RZ ;  /* 0x800000ff05067221 */ /* 0x000fc80000010100 */
[CCC-:B------:R-:W-:Y:S01]  /*2d60*/  FFMA.RM R5, R3.reuse, R6.reuse, R3.reuse ;  /* 0x0000000603057223 */ /* 0x1c0fe20000004003 */
[----:B------:R-:W-:-:S04]  /*2d70*/  FFMA.RP R6, R3, R6, R3 ;  /* 0x0000000603067223 */ /* 0x000fc80000008003 */
[C---:B------:R-:W-:Y:S02]  /*2d80*/  LOP3.LUT R3, R5.reuse, 0x7fffff, RZ, 0xc0, !PT ;  /* 0x007fffff05037812 */ /* 0x040fe400078ec0ff */
[----:B------:R-:W-:Y:S02]  /*2d90*/  FSETP.NEU.FTZ.AND P0, PT, R5, R6, PT ;  /* 0x000000060500720b */ /* 0x000fe40003f1d000 */
[----:B------:R-:W-:Y:S02]  /*2da0*/  LOP3.LUT R3, R3, 0x800000, RZ, 0xfc, !PT ;  /* 0x0080000003037812 */ /* 0x000fe400078efcff */
[----:B------:R-:W-:Y:S02]  /*2db0*/  SEL R5, RZ, 0xffffffff, !P0 ;  /* 0xffffffffff057807 */ /* 0x000fe40004000000 */
[----:B------:R-:W-:Y:S02]  /*2dc0*/  LOP3.LUT R8, R8, R3, RZ, 0xc0, !PT ;  /* 0x0000000308087212 */ /* 0x000fe400078ec0ff */
[----:B------:R-:W-:-:S02]  /*2dd0*/  IADD3 R0, PT, PT, -R5, RZ, RZ ;  /* 0x000000ff05007210 */ /* 0x000fc40007ffe1ff */
[-C--:B------:R-:W-:Y:S02]  /*2de0*/  SHF.R.U32.HI R8, RZ, R13.reuse, R8 ;  /* 0x0000000dff087219 */ /* 0x080fe40000011608 */
[----:B------:R-:W-:Y:S02]  /*2df0*/  LOP3.LUT P1, RZ, R0, R13, R3, 0xf8, !PT ;  /* 0x0000000d00ff7212 */ /* 0x000fe4000782f803 */
[C---:B------:R-:W-:Y:S02]  /*2e00*/  LOP3.LUT P0, RZ, R8.reuse, 0x1, RZ, 0xc0, !PT ;  /* 0x0000000108ff7812 */ /* 0x040fe4000780c0ff */
[----:B------:R-:W-:-:S04]  /*2e10*/  LOP3.LUT P2, RZ, R8, 0x2, RZ, 0xc0, !PT ;  /* 0x0000000208ff7812 */ /* 0x000fc8000784c0ff */
[----:B------:R-:W-:Y:S02]  /*2e20*/  PLOP3.LUT P0, PT, P0, P1, P2, 0xe0, 0x0 ;  /* 0x000000000000781c */ /* 0x000fe40000703c20 */
[----:B------:R-:W-:Y:S02]  /*2e30*/  LOP3.LUT P1, RZ, R19, 0x7fffff, RZ, 0xc0, !PT ;  /* 0x007fffff13ff7812 */ /* 0x000fe4000782c0ff */
[----:B------:R-:W-:-:S04]  /*2e40*/  SEL R0, RZ, 0x1, !P0 ;  /* 0x00000001ff007807 */ /* 0x000fc80004000000 */
[----:B------:R-:W-:-:S04]  /*2e50*/  IADD3 R0, PT, PT, -R0, RZ, RZ ;  /* 0x000000ff00007210 */ /* 0x000fc80007ffe1ff */
[----:B------:R-:W-:Y:S02]  /*2e60*/  ISETP.GE.AND P0, PT, R0, RZ, PT ;  /* 0x000000ff0000720c */ /* 0x000fe40003f06270 */
[----:B------:R-:W-:-:S04]  /*2e70*/  IADD3 R0, PT, PT, R7, -0xfc, RZ ;  /* 0xffffff0407007810 */ /* 0x000fc80007ffe0ff */
[----:B------:R-:W-:-:S07]  /*2e80*/  SHF.R.U32.HI R0, RZ, R0, R3 ;  /* 0x00000000ff007219 */ /* 0x000fce0000011603 */
[----:B------:R-:W-:-:S05]  /*2e90*/  @!P0 IADD3 R0, PT, PT, R0, 0x1, RZ ;  /* 0x0000000100008810 */ /* 0x000fca0007ffe0ff */
[----:B------:R-:W-:-:S05]  /*2ea0*/  @!P1 IMAD.SHL.U32 R0, R0, 0x2, RZ ;  /* 0x0000000200009824 */ /* 0x000fca00078e00ff */
[----:B------:R-:W-:Y:S01]  /*2eb0*/  LOP3.LUT R3, R0, 0x80000000, R19, 0xf8, !PT ;  /* 0x8000000000037812 */ /* 0x000fe200078ef813 */
[----:B------:R-:W-:Y:S06]  /*2ec0*/  BRA `(.L_x_38) ;  /* 0x0000000000047947 */ /* 0x000fec0003800000 */
.L_x_39:
[----:B------:R0:W1:Y:S02]  /*2ed0*/  MUFU.RCP R3, R19 ;  /* 0x0000001300037308 */ /* 0x0000640000001000 */
.L_x_38:
[----:B------:R-:W-:Y:S05]  /*2ee0*/  BSYNC.RECONVERGENT B1 ;  /* 0x0000000000017941 */ /* 0x000fea0003800200 */
.L_x_36:
[----:B------:R-:W-:-:S04]  /*2ef0*/  MOV R5, 0x0 ;  /* 0x0000000000057802 */ /* 0x000fc80000000f00 */
[----:B01----:R-:W-:Y:S05]  /*2f00*/  RET.REL.NODEC R4 `(_Z18gpu_imm_foc_varvelPfS_iiiPKfS1_S1_S1_S1_S1_S1_ffiS1_iS1_ff) ;  /* 0xffffffd0043c7950 */ /* 0x003fea0003c3ffff */
        .weak           $__internal_1_$__cuda_sm20_sqrt_rn_f32_slowpath
        .type           $__internal_1_$__cuda_sm20_sqrt_rn_f32_slowpath,@function
        .size           $__internal_1_$__cuda_sm20_sqrt_rn_f32_slowpath,($__internal_2_$__cuda_sm3x_div_rn_noftz_f32_slowpath - $__internal_1_$__cuda_sm20_sqrt_rn_f32_slowpath)
$__internal_1_$__cuda_sm20_sqrt_rn_f32_slowpath:
[----:B------:R-:W-:-:S13]  /*2f10*/  LOP3.LUT P0, RZ, R0, 0x7fffffff, RZ, 0xc0, !PT ;  /* 0x7fffffff00ff7812 */ /* 0x000fda000780c0ff */
[----:B------:R-:W-:Y:S01]  /*2f20*/  @!P0 MOV R2, R0 ;  /* 0x0000000000028202 */ /* 0x000fe20000000f00 */
[----:B------:R-:W-:Y:S06]  /*2f30*/  @!P0 BRA `(.L_x_40) ;  /* 0x0000000000408947 */ /* 0x000fec0003800000 */
[----:B------:R-:W-:-:S13]  /*2f40*/  FSETP.GEU.FTZ.AND P0, PT, R0, RZ, PT ;  /* 0x000000ff0000720b */ /* 0x000fda0003f1e000 */
[----:B------:R-:W-:Y:S01]  /*2f50*/  @!P0 MOV R2, 0x7fffffff ;  /* 0x7fffffff00028802 */ /* 0x000fe20000000f00 */
[----:B------:R-:W-:Y:S06]  /*2f60*/  @!P0 BRA `(.L_x_40) ;  /* 0x0000000000348947 */ /* 0x000fec0003800000 */
[----:B------:R-:W-:-:S13]  /*2f70*/  FSETP.GTU.FTZ.AND P0, PT, |R0|, +INF , PT ;  /* 0x7f8000000000780b */ /* 0x000fda0003f1c200 */
[----:B------:R-:W-:Y:S01]  /*2f80*/  @P0 FADD.FTZ R2, R0, 1 ;  /* 0x3f80000000020421 */ /* 0x000fe20000010000 */
[----:B------:R-:W-:Y:S06]  /*2f90*/  @P0 BRA `(.L_x_40) ;  /* 0x0000000000280947 */ /* 0x000fec0003800000 */
[----:B------:R-:W-:-:S13]  /*2fa0*/  FSETP.NEU.FTZ.AND P0, PT, |R0|, +INF , PT ;  /* 0x7f8000000000780b */ /* 0x000fda0003f1d200 */
[----:B------:R-:W-:-:S04]  /*2fb0*/  @P0 FFMA R3, R0, 1.84467440737095516160e+19, RZ ;  /* 0x5f80000000030823 */ /* 0x000fc800000000ff */
[----:B------:R-:W0:Y:S02]  /*2fc0*/  @P0 MUFU.RSQ R2, R3 ;  /* 0x0000000300020308 */ /* 0x000e240000001400 */
[----:B0-----:R-:W-:Y:S01]  /*2fd0*/  @P0 FMUL.FTZ R12, R3, R2 ;  /* 0x00000002030c0220 */ /* 0x001fe20000410000 */
[----:B------:R-:W-:Y:S01]  /*2fe0*/  @P0 FMUL.FTZ R15, R2, 0.5 ;  /* 0x3f000000020f0820 */ /* 0x000fe20000410000 */
[----:B------:R-:W-:Y:S02]  /*2ff0*/  @!P0 MOV R2, R0 ;  /* 0x0000000000028202 */ /* 0x000fe40000000f00 */
[----:B------:R-:W-:-:S04]  /*3000*/  @P0 FADD.FTZ R13, -R12, -RZ ;  /* 0x800000ff0c0d0221 */ /* 0x000fc80000010100 */
[----:B------:R-:W-:-:S04]  /*3010*/  @P0 FFMA R13, R12, R13, R3 ;  /* 0x0000000d0c0d0223 */ /* 0x000fc80000000003 */
[----:B------:R-:W-:-:S04]  /*3020*/  @P0 FFMA R13, R13, R15, R12 ;  /* 0x0000000f0d0d0223 */ /* 0x000fc8000000000c */
[----:B------:R-:W-:-:S07]  /*3030*/  @P0 FMUL.FTZ R2, R13, 2.3283064365386962891e-10 ;  /* 0x2f8000000d020820 */ /* 0x000fce0000410000 */
.L_x_40:
[----:B------:R-:W-:Y:S01]  /*3040*/  HFMA2 R3, -RZ, RZ, 0, 0 ;  /* 0x00000000ff037431 */ /* 0x000fe200000001ff */
[----:B------:R-:W-:Y:S01]  /*3050*/  MOV R0, R2 ;  /* 0x0000000200007202 */ /* 0x000fe20000000f00 */
[----:B------:R-:W-:-:S04]  /*3060*/  IMAD.MOV.U32 R2, RZ, RZ, R17 ;  /* 0x000000ffff027224 */ /* 0x000fc800078e0011 */
[----:B------:R-:W-:Y:S05]  /*3070*/  RET.REL.NODEC R2 `(_Z18gpu_imm_foc_varvelPfS_iiiPKfS1_S1_S1_S1_S1_S1_ffiS1_iS1_ff) ;  /* 0xffffffcc02e07950 */ /* 0x000fea0003c3ffff */
        .weak           $__internal_2_$__cuda_sm3x_div_rn_noftz_f32_slowpath
        .type           $__internal_2_$__cuda_sm3x_div_rn_noftz_f32_slowpath,@function
        .size           $__internal_2_$__cuda_sm3x_div_rn_noftz_f32_slowpath,(.L_x_55 - $__internal_2_$__cuda_sm3x_div_rn_noftz_f32_slowpath)
$__internal_2_$__cuda_sm3x_div_rn_noftz_f32_slowpath:
[----:B------:R-:W-:Y:S01]  /*3080*/  SHF.R.U32.HI R2, RZ, 0x17, R21 ;  /* 0x00000017ff027819 */ /* 0x000fe20000011615 */
[----:B------:R-:W-:Y:S01]  /*3090*/  BSSY.RECONVERGENT B2, `(.L_x_41) ;  /* 0x0000062000027945 */ /* 0x000fe20003800200 */
[----:B------:R-:W-:Y:S02]  /*30a0*/  SHF.R.U32.HI R17, RZ, 0x17, R0 ;  /* 0x00000017ff117819 */ /* 0x000fe40000011600 */
[----:B------:R-:W-:Y:S02]  /*30b0*/  LOP3.LUT R2, R2, 0xff, RZ, 0xc0, !PT ;  /* 0x000000ff02027812 */ /* 0x000fe400078ec0ff */
[----:B------:R-:W-:Y:S02]  /*30c0*/  LOP3.LUT R17, R17, 0xff, RZ, 0xc0, !PT ;  /* 0x000000ff11117812 */ /* 0x000fe400078ec0ff */
[----:B------:R-:W-:Y:S02]  /*30d0*/  IADD3 R20, PT, PT, R2, -0x1, RZ ;  /* 0xffffffff02147810 */ /* 0x000fe40007ffe0ff */
[----:B------:R-:W-:-:S02]  /*30e0*/  IADD3 R15, PT, PT, R17, -0x1, RZ ;  /* 0xffffffff110f7810 */ /* 0x000fc40007ffe0ff */
[----:B------:R-:W-:-:S04]  /*30f0*/  ISETP.GT.U32.AND P0, PT, R20, 0xfd, PT ;  /* 0x000000fd1400780c */ /* 0x000fc80003f04070 */
[----:B------:R-:W-:-:S13]  /*3100*/  ISETP.GT.U32.OR P0, PT, R15, 0xfd, P0 ;  /* 0x000000fd0f00780c */ /* 0x000fda0000704470 */
[----:B------:R-:W-:Y:S01]  /*3110*/  @!P0 MOV R13, RZ ;  /* 0x000000ff000d8202 */ /* 0x000fe20000000f00 */
[----:B------:R-:W-:Y:S06]  /*3120*/  @!P0 BRA `(.L_x_42) ;  /* 0x00000000005c8947 */ /* 0x000fec0003800000 */
[----:B------:R-:W-:Y:S02]  /*3130*/  FSETP.GTU.FTZ.AND P0, PT, |R0|, +INF , PT ;  /* 0x7f8000000000780b */ /* 0x000fe40003f1c200 */
[----:B------:R-:W-:-:S04]  /*3140*/  FSETP.GTU.FTZ.AND P1, PT, |R21|, +INF , PT ;  /* 0x7f8000001500780b */ /* 0x000fc80003f3c200 */
[----:B------:R-:W-:-:S13]  /*3150*/  PLOP3.LUT P0, PT, P0, P1, PT, 0xf8, 0x8f ;  /* 0x00000000008f781c */ /* 0x000fda0000703f70 */
[----:B------:R-:W-:Y:S05]  /*3160*/  @P0 BRA `(.L_x_43) ;  /* 0x00000004004c0947 */ /* 0x000fea0003800000 */
[----:B------:R-:W-:-:S13]  /*3170*/  LOP3.LUT P0, RZ, R21, 0x7fffffff, R0, 0xc8, !PT ;  /* 0x7fffffff15ff7812 */ /* 0x000fda000780c800 */
[----:B------:R-:W-:Y:S05]  /*3180*/  @!P0 BRA `(.L_x_44) ;  /* 0x00000004003c8947 */ /* 0x000fea0003800000 */
[C---:B------:R-:W-:Y:S02]  /*3190*/  FSETP.NEU.FTZ.AND P4, PT, |R0|.reuse, +INF , PT ;  /* 0x7f8000000000780b */ /* 0x040fe40003f9d200 */
[----:B------:R-:W-:Y:S02]  /*31a0*/  FSETP.NEU.FTZ.AND P1, PT, |R21|, +INF , PT ;  /* 0x7f8000001500780b */ /* 0x000fe40003f3d200 */
[----:B------:R-:W-:-:S11]  /*31b0*/  FSETP.NEU.FTZ.AND P0, PT, |R0|, +INF , PT ;  /* 0x7f8000000000780b */ /* 0x000fd60003f1d200 */
[----:B------:R-:W-:Y:S05]  /*31c0*/  @!P1 BRA !P4, `(.L_x_44) ;  /* 0x00000004002c9947 */ /* 0x000fea0006000000 */
[----:B------:R-:W-:-:S04]  /*31d0*/  LOP3.LUT P4, RZ, R0, 0x7fffffff, RZ, 0xc0, !PT ;  /* 0x7fffffff00ff7812 */ /* 0x000fc8000788c0ff */
[----:B------:R-:W-:-:S13]  /*31e0*/  PLOP3.LUT P1, PT, P1, P4, PT, 0x2f, 0xf2 ;  /* 0x0000000000f2781c */ /* 0x000fda0000f28577 */
[----:B------:R-:W-:Y:S05]  /*31f0*/  @P1 BRA `(.L_x_45) ;  /* 0x0000000400181947 */ /* 0x000fea0003800000 */
[----:B------:R-:W-:-:S04]  /*3200*/  LOP3.LUT P1, RZ, R21, 0x7fffffff, RZ, 0xc0, !PT ;  /* 0x7fffffff15ff7812 */ /* 0x000fc8000782c0ff */
[----:B------:R-:W-:-:S13]  /*3210*/  PLOP3.LUT P0, PT, P0, P1, PT, 0x2f, 0xf2 ;  /* 0x0000000000f2781c */ /* 0x000fda0000702577 */
[----:B------:R-:W-:Y:S05]  /*3220*/  @P0 BRA `(.L_x_46) ;  /* 0x0000000400000947 */ /* 0x000fea0003800000 */
[----:B------:R-:W-:Y:S02]  /*3230*/  ISETP.GE.AND P0, PT, R15, RZ, PT ;  /* 0x000000ff0f00720c */ /* 0x000fe40003f06270 */
[----:B------:R-:W-:-:S11]  /*3240*/  ISETP.GE.AND P1, PT, R20, RZ, PT ;  /* 0x000000ff1400720c */ /* 0x000fd60003f26270 */
[----:B------:R-:W-:Y:S01]  /*3250*/  @P0 MOV R13, RZ ;  /* 0x000000ff000d0202 */ /* 0x000fe20000000f00 */
[----:B------:R-:W-:Y:S02]  /*3260*/  @!P0 IMAD.MOV.U32 R13, RZ, RZ, -0x40 ;  /* 0xffffffc0ff0d8424 */ /* 0x000fe400078e00ff */
[----:B------:R-:W-:Y:S01]  /*3270*/  @!P0 FFMA R0, R0, 1.84467440737095516160e+19, RZ ;  /* 0x5f80000000008823 */ /* 0x000fe200000000ff */
[----:B------:R-:W-:Y:S02]  /*3280*/  @!P1 FFMA R21, R21, 1.84467440737095516160e+19, RZ ;  /* 0x5f80000015159823 */ /* 0x000fe400000000ff */
[----:B------:R-:W-:-:S07]  /*3290*/  @!P1 IADD3 R13, PT, PT, R13, 0x40, RZ ;  /* 0x000000400d0d9810 */ /* 0x000fce0007ffe0ff */
.L_x_42:
[----:B------:R-:W-:Y:S01]  /*32a0*/  LEA R20, R2, 0xc0800000, 0x17 ;  /* 0xc080000002147811 */ /* 0x000fe200078eb8ff */
[----:B------:R-:W-:Y:S01]  /*32b0*/  BSSY.RECONVERGENT B3, `(.L_x_47) ;  /* 0x0000036000037945 */ /* 0x000fe20003800200 */
[----:B------:R-:W-:Y:S02]  /*32c0*/  IADD3 R17, PT, PT, R17, -0x7f, RZ ;  /* 0xffffff8111117810 */ /* 0x000fe40007ffe0ff */
[----:B------:R-:W-:-:S03]  /*32d0*/  IADD3 R24, PT, PT, -R20, R21, RZ ;  /* 0x0000001514187210 */ /* 0x000fc60007ffe1ff */
[----:B------:R-:W-:Y:S01]  /*32e0*/  IMAD R0, R17, -0x800000, R0 ;  /* 0xff80000011007824 */ /* 0x000fe200078e0200 */
[----:B------:R-:W0:Y:S01]  /*32f0*/  MUFU.RCP R20, R24 ;  /* 0x0000001800147308 */ /* 0x000e220000001000 */
[----:B------:R-:W-:-:S04]  /*3300*/  FADD.FTZ R15, -R24, -RZ ;  /* 0x800000ff180f7221 */ /* 0x000fc80000010100 */
[----:B0-----:R-:W-:-:S04]  /*3310*/  FFMA R21, R20, R15, 1 ;  /* 0x3f80000014157423 */ /* 0x001fc8000000000f */
[----:B------:R-:W-:-:S04]  /*3320*/  FFMA R21, R20, R21, R20 ;  /* 0x0000001514157223 */ /* 0x000fc80000000014 */
[----:B------:R-:W-:-:S04]  /*3330*/  FFMA R20, R0, R21, RZ ;  /* 0x0000001500147223 */ /* 0x000fc800000000ff */
[----:B------:R-:W-:-:S04]  /*3340*/  FFMA R22, R15, R20, R0 ;  /* 0x000000140f167223 */ /* 0x000fc80000000000 */
[----:B------:R-:W-:Y:S01]  /*3350*/  FFMA R22, R21, R22, R20 ;  /* 0x0000001615167223 */ /* 0x000fe20000000014 */
[----:B------:R-:W-:-:S03]  /*3360*/  IADD3 R20, PT, PT, R17, 0x7f, -R2 ;  /* 0x0000007f11147810 */ /* 0x000fc60007ffe802 */
[----:B------:R-:W-:Y:S01]  /*3370*/  FFMA R15, R15, R22, R0 ;  /* 0x000000160f0f7223 */ /* 0x000fe20000000000 */
[----:B------:R-:W-:-:S03]  /*3380*/  IADD3 R13, PT, PT, R20, R13, RZ ;  /* 0x0000000d140d7210 */ /* 0x000fc60007ffe0ff */
[----:B------:R-:W-:-:S05]  /*3390*/  FFMA R0, R21, R15, R22 ;  /* 0x0000000f15007223 */ /* 0x000fca0000000016 */
[----:B------:R-:W-:-:S04]  /*33a0*/  SHF.R.U32.HI R2, RZ, 0x17, R0 ;  /* 0x00000017ff027819 */ /* 0x000fc80000011600 */
[----:B------:R-:W-:-:S04]  /*33b0*/  LOP3.LUT R2, R2, 0xff, RZ, 0xc0, !PT ;  /* 0x000000ff02027812 */ /* 0x000fc800078ec0ff */
[----:B------:R-:W-:-:S05]  /*33c0*/  IADD3 R2, PT, PT, R2, R13, RZ ;  /* 0x0000000d02027210 */ /* 0x000fca0007ffe0ff */
[----:B------:R-:W-:-:S05]  /*33d0*/  VIADD R17, R2, 0xffffffff ;  /* 0xffffffff02117836 */ /* 0x000fca0000000000 */
[----:B------:R-:W-:-:S13]  /*33e0*/  ISETP.GE.U32.AND P0, PT, R17, 0xfe, PT ;  /* 0x000000fe1100780c */ /* 0x000fda0003f06070 */
[----:B------:R-:W-:Y:S05]  /*33f0*/  @!P0 BRA `(.L_x_48) ;  /* 0x0000000000808947 */ /* 0x000fea0003800000 */
[----:B------:R-:W-:-:S13]  /*3400*/  ISETP.GT.AND P0, PT, R2, 0xfe, PT ;  /* 0x000000fe0200780c */ /* 0x000fda0003f04270 */
[----:B------:R-:W-:Y:S05]  /*3410*/  @P0 BRA `(.L_x_49) ;  /* 0x00000000006c0947 */ /* 0x000fea0003800000 */
[----:B------:R-:W-:-:S13]  /*3420*/  ISETP.GE.AND P0, PT, R2, 0x1, PT ;  /* 0x000000010200780c */ /* 0x000fda0003f06270 */
[----:B------:R-:W-:Y:S05]  /*3430*/  @P0 BRA `(.L_x_50) ;  /* 0x0000000000740947 */ /* 0x000fea0003800000 */
[----:B------:R-:W-:Y:S02]  /*3440*/  ISETP.GE.AND P0, PT, R2, -0x18, PT ;  /* 0xffffffe80200780c */ /* 0x000fe40003f06270 */
[----:B------:R-:W-:-:S11]  /*3450*/  LOP3.LUT R0, R0, 0x80000000, RZ, 0xc0, !PT ;  /* 0x8000000000007812 */ /* 0x000fd600078ec0ff */
[----:B------:R-:W-:Y:S05]  /*3460*/  @!P0 BRA `(.L_x_50) ;  /* 0x0000000000688947 */ /* 0x000fea0003800000 */
[CCC-:B------:R-:W-:Y:S01]  /*3470*/  FFMA.RZ R13, R21.reuse, R15.reuse, R22.reuse ;  /* 0x0000000f150d7223 */ /* 0x1c0fe2000000c016 */
[CCC-:B------:R-:W-:Y:S01]  /*3480*/  FFMA.RP R17, R21.reuse, R15.reuse, R22.reuse ;  /* 0x0000000f15117223 */ /* 0x1c0fe20000008016 */
[----:B------:R-:W-:Y:S01]  /*3490*/  FFMA.RM R22, R21, R15, R22 ;  /* 0x0000000f15167223 */ /* 0x000fe20000004016 */
[C---:B------:R-:W-:Y:S02]  /*34a0*/  IADD3 R15, PT, PT, R2.reuse, 0x20, RZ ;  /* 0x00000020020f7810 */ /* 0x040fe40007ffe0ff */
[----:B------:R-:W-:Y:S02]  /*34b0*/  LOP3.LUT R13, R13, 0x7fffff, RZ, 0xc0, !PT ;  /* 0x007fffff0d0d7812 */ /* 0x000fe400078ec0ff */
[C---:B------:R-:W-:Y:S02]  /*34c0*/  ISETP.NE.AND P4, PT, R2.reuse, RZ, PT ;  /* 0x000000ff0200720c */ /* 0x040fe40003f85270 */
[----:B------:R-:W-:Y:S02]  /*34d0*/  LOP3.LUT R20, R13, 0x800000, RZ, 0xfc, !PT ;  /* 0x008000000d147812 */ /* 0x000fe400078efcff */
[----:B------:R-:W-:-:S02]  /*34e0*/  ISETP.NE.AND P1, PT, R2, RZ, PT ;  /* 0x000000ff0200720c */ /* 0x000fc40003f25270 */
[----:B------:R-:W-:Y:S02]  /*34f0*/  IADD3 R2, PT, PT, -R2, RZ, RZ ;  /* 0x000000ff02027210 */ /* 0x000fe40007ffe1ff */
[----:B------:R-:W-:Y:S02]  /*3500*/  SHF.L.U32 R15, R20, R15, RZ ;  /* 0x0000000f140f7219 */ /* 0x000fe400000006ff */
[----:B------:R-:W-:Y:S02]  /*3510*/  FSETP.NEU.FTZ.AND P0, PT, R17, R22, PT ;  /* 0x000000161100720b */ /* 0x000fe40003f1d000 */
[----:B------:R-:W-:Y:S02]  /*3520*/  SEL R13, R2, RZ, P4 ;  /* 0x000000ff020d7207 */ /* 0x000fe40002000000 */
[----:B------:R-:W-:Y:S02]  /*3530*/  ISETP.NE.AND P1, PT, R15, RZ, P1 ;  /* 0x000000ff0f00720c */ /* 0x000fe40000f25270 */
[----:B------:R-:W-:-:S02]  /*3540*/  SHF.R.U32.HI R13, RZ, R13, R20 ;  /* 0x0000000dff0d7219 */ /* 0x000fc40000011614 */
[----:B------:R-:W-:Y:S02]  /*3550*/  PLOP3.LUT P0, PT, P0, P1, PT, 0xf8, 0x8f ;  /* 0x00000000008f781c */ /* 0x000fe40000703f70 */
[----:B------:R-:W-:Y:S02]  /*3560*/  SHF.R.U32.HI R15, RZ, 0x1, R13 ;  /* 0x00000001ff0f7819 */ /* 0x000fe4000001160d */
[----:B------:R-:W-:-:S04]  /*3570*/  SEL R2, RZ, 0x1, !P0 ;  /* 0x00000001ff027807 */ /* 0x000fc80004000000 */
[----:B------:R-:W-:-:S04]  /*3580*/  LOP3.LUT R2, R2, 0x1, R15, 0xf8, !PT ;  /* 0x0000000102027812 */ /* 0x000fc800078ef80f */
[----:B------:R-:W-:-:S04]  /*3590*/  LOP3.LUT R2, R2, R13, RZ, 0xc0, !PT ;  /* 0x0000000d02027212 */ /* 0x000fc800078ec0ff */
[----:B------:R-:W-:-:S04]  /*35a0*/  IADD3 R15, PT, PT, R15, R2, RZ ;  /* 0x000000020f0f7210 */ /* 0x000fc80007ffe0ff */
[----:B------:R-:W-:Y:S01]  /*35b0*/  LOP3.LUT R0, R15, R0, RZ, 0xfc, !PT ;  /* 0x000000000f007212 */ /* 0x000fe200078efcff */
[----:B------:R-:W-:Y:S06]  /*35c0*/  BRA `(.L_x_50) ;  /* 0x0000000000107947 */ /* 0x000fec0003800000 */
.L_x_49:
[----:B------:R-:W-:-:S04]  /*35d0*/  LOP3.LUT R0, R0, 0x80000000, RZ, 0xc0, !PT ;  /* 0x8000000000007812 */ /* 0x000fc800078ec0ff */
[----:B------:R-:W-:Y:S01]  /*35e0*/  LOP3.LUT R0, R0, 0x7f800000, RZ, 0xfc, !PT ;  /* 0x7f80000000007812 */ /* 0x000fe200078efcff */
[----:B------:R-:W-:Y:S06]  /*35f0*/  BRA `(.L_x_50) ;  /* 0x0000000000047947 */ /* 0x000fec0003800000 */
.L_x_48:
[----:B------:R-:W-:-:S07]  /*3600*/  LEA R0, R13, R0, 0x17 ;  /* 0x000000000d007211 */ /* 0x000fce00078eb8ff */
.L_x_50:
[----:B------:R-:W-:Y:S05]  /*3610*/  BSYNC.RECONVERGENT B3 ;  /* 0x0000000000037941 */ /* 0x000fea0003800200 */
.L_x_47:
[----:B------:R-:W-:Y:S05]  /*3620*/  BRA `(.L_x_51) ;  /* 0x0000000000207947 */ /* 0x000fea0003800000 */
.L_x_46:
[----:B------:R-:W-:-:S04]  /*3630*/  LOP3.LUT R0, R21, 0x80000000, R0, 0x48, !PT ;  /* 0x8000000015007812 */ /* 0x000fc800078e4800 */
[----:B------:R-:W-:Y:S01]  /*3640*/  LOP3.LUT R0, R0, 0x7f800000, RZ, 0xfc, !PT ;  /* 0x7f80000000007812 */ /* 0x000fe200078efcff */
[----:B------:R-:W-:Y:S06]  /*3650*/  BRA `(.L_x_51) ;  /* 0x0000000000147947 */ /* 0x000fec0003800000 */
.L_x_45:
[----:B------:R-:W-:Y:S01]  /*3660*/  LOP3.LUT R0, R21, 0x80000000, R0, 0x48, !PT ;  /* 0x8000000015007812 */ /* 0x000fe200078e4800 */
[----:B------:R-:W-:Y:S06]  /*3670*/  BRA `(.L_x_51) ;  /* 0x00000000000c7947 */ /* 0x000fec0003800000 */
.L_x_44:
[----:B------:R-:W0:Y:S01]  /*3680*/  MUFU.RSQ R0, -QNAN ;  /* 0xffc0000000007908 */ /* 0x000e220000001400 */
[----:B------:R-:W-:Y:S05]  /*3690*/  BRA `(.L_x_51) ;  /* 0x0000000000047947 */ /* 0x000fea0003800000 */
.L_x_43:
[----:B------:R-:W-:-:S07]  /*36a0*/  FADD.FTZ R0, R0, R21 ;  /* 0x0000001500007221 */ /* 0x000fce0000010000 */
.L_x_51:
[----:B------:R-:W-:Y:S05]  /*36b0*/  BSYNC.RECONVERGENT B2 ;  /* 0x0000000000027941 */ /* 0x000fea0003800200 */
.L_x_41:
[----:B------:R-:W-:-:S04]  /*36c0*/  HFMA2 R13, -RZ, RZ, 0, 0 ;  /* 0x00000000ff0d7431 */ /* 0x000fc800000001ff */
[----:B0-----:R-:W-:Y:S05]  /*36d0*/  RET.REL.NODEC R12 `(_Z18gpu_imm_foc_varvelPfS_iiiPKfS1_S1_S1_S1_S1_S1_ffiS1_iS1_ff) ;  /* 0xffffffc80c487950 */ /* 0x001fea0003c3ffff */
.L_x_52:
[----:B------:R-:W-:-:S00]  /*36e0*/  BRA `(.L_x_52) ;  /* 0xfffffffc00fc7947 */ /* 0x000fc0000383ffff */
[----:B------:R-:W-:-:S00]  /*36f0*/  NOP ;  /* 0x0000000000007918 */ /* 0x000fc00000000000 */
        /* <DEDUP_REMOVED lines=8> */
.L_x_55:


//--------------------- .nv.global.init           --------------------------
	.section	.nv.global.init,"aw",@progbits
	.align	4
.nv.global.init:
	.type		__cudart_i2opi_f,@object
	.size		__cudart_i2opi_f,(.L_0 - __cudart_i2opi_f)
__cudart_i2opi_f:
        /*0000*/ 	.byte	0x41, 0x90, 0x43, 0x3c, 0x99, 0x95, 0x62, 0xdb, 0xc0, 0xdd, 0x34, 0xf5, 0xd1, 0x57, 0x27, 0xfc
        /*0010*/ 	.byte	0x29, 0x15, 0x44, 0x4e, 0x6e, 0x83, 0xf9, 0xa2
.L_0:


//--------------------- .nv.shared.reserved.0     --------------------------
	.section	.nv.shared.reserved.0,"aw",@nobits
	.weak		__nv_reservedSMEM_offset_0_alias
	.size		__nv_reservedSMEM_offset_0_alias, 0, 64
	.other		__nv_reservedSMEM_offset_0_alias,@"STO_CUDA_RESERVED_SHARED STV_DEFAULT"
__nv_reservedSMEM_offset_0_alias:
	.zero		0
	.zero		64


//--------------------- .nv.constant0._Z18gpu_imm_foc_varvelPfS_iiiPKfS1_S1_S1_S1_S1_S1_ffiS1_iS1_ff --------------------------
	.section	.nv.constant0._Z18gpu_imm_foc_varvelPfS_iiiPKfS1_S1_S1_S1_S1_S1_ffiS1_iS1_ff,"a",@progbits
	.sectionflags	@""
	.align	4
.nv.constant0._Z18gpu_imm_foc_varvelPfS_iiiPKfS1_S1_S1_S1_S1_S1_ffiS1_iS1_ff:
	.zero		1032


//--------------------- SYMBOLS --------------------------

	.type		.nv.reservedSmem.offset0,@object
	.size		.nv.reservedSmem.offset0,0x4
